// auto-generated by cutlass_sweep.gemm — config: {"arch": "sm_90", "cluster_m": 2, "cluster_n": 1, "dtype": "fp16", "dtype_b": "fp16", "layout": "nt", "stages": 0, "tile_k": 32, "tile_m": 192, "tile_n": 192}
#include "cutlass/cutlass.h"
#include "cutlass/gemm/collective/collective_builder.hpp"
#include "cutlass/gemm/device/gemm_universal_adapter.h"
#include "cutlass/gemm/kernel/gemm_universal.hpp"
#include "cutlass/epilogue/collective/collective_builder.hpp"

using ElemA = cutlass::half_t;
using ElemB = cutlass::half_t;
using ElemCD = cutlass::half_t;
using Acc  = float;
using TileShape    = cute::Shape<cute::_192, cute::_192, cute::_32>;
using ClusterShape = cute::Shape<cute::_2, cute::_1, cute::_1>;

using CollectiveEpilogue = typename cutlass::epilogue::collective::CollectiveBuilder<
    cutlass::arch::Sm90, cutlass::arch::OpClassTensorOp,
    TileShape, ClusterShape,
    cutlass::epilogue::collective::EpilogueTileAuto,
    Acc, Acc,
    ElemCD, cutlass::layout::RowMajor, 128 / cutlass::sizeof_bits<ElemCD>::value,
    ElemCD, cutlass::layout::RowMajor, 128 / cutlass::sizeof_bits<ElemCD>::value,
    cutlass::epilogue::collective::EpilogueScheduleAuto
  >::CollectiveOp;

using CollectiveMainloop = typename cutlass::gemm::collective::CollectiveBuilder<
    cutlass::arch::Sm90, cutlass::arch::OpClassTensorOp,
    ElemA, cutlass::layout::RowMajor, 128 / cutlass::sizeof_bits<ElemA>::value,
    ElemB, cutlass::layout::ColumnMajor, 128 / cutlass::sizeof_bits<ElemB>::value,
    Acc,
    TileShape, ClusterShape,
    cutlass::gemm::collective::StageCountAutoCarveout<static_cast<int>(sizeof(typename CollectiveEpilogue::SharedStorage))>,
    cutlass::gemm::collective::KernelScheduleAuto
  >::CollectiveOp;

using GemmKernel = cutlass::gemm::kernel::GemmUniversal<
    cute::Shape<int,int,int,int>,
    CollectiveMainloop,
    CollectiveEpilogue
>;
using Gemm = cutlass::gemm::device::GemmUniversalAdapter<GemmKernel>;

// Force the device kernel symbol into the cubin without needing a host main.
auto* _anchor = &cutlass::device_kernel<GemmKernel>;


// ===== COMPILED SASS (sm_90a) =====

	.target	sm_90a

	.elftype	@"ET_EXEC"


//--------------------- .note.nv.tkinfo           --------------------------
	.section	.note.nv.tkinfo,"",@"SHT_NOTE"
	.sectionflags	@"SHF_NOTE_NV_TKINFO"
	.tkinfo
        /*0018*/ 	.word	0x00000002
        /*0030*/ 	.string	""
        /*0030*/ 	.string	"ptxas"
        /*0030*/ 	.string	"Cuda compilation tools, release 13.0, V13.0.88"
        /*0030*/ 	.string	"Build cuda_13.0.r13.0/compiler.36424714_0"
        /*0030*/ 	.string	"-arch sm_90a -m 64 "



//--------------------- .note.nv.cuinfo           --------------------------
	.section	.note.nv.cuinfo,"",@"SHT_NOTE"
	.sectionflags	@"SHF_NOTE_NV_CUINFO"
        /*0018*/ 	.short	0x0002
        /*001a*/ 	.short	0x005a
        /*001c*/ 	.short	0x0082
	.zero		2


//--------------------- .nv.info                  --------------------------
	.section	.nv.info,"",@"SHT_CUDA_INFO"
	.align	4


	//----- nvinfo : EIATTR_REGCOUNT
	.align		4
        /*0000*/ 	.byte	0x04, 0x2f
        /*0002*/ 	.short	(.L_15 - .L_14)
	.align		4
.L_14:
        /*0004*/ 	.word	index@(_ZN7cutlass13device_kernelINS_4gemm6kernel13GemmUniversalIN4cute5tupleIJiiiiEEENS1_10collective13CollectiveMmaINS1_34MainloopSm90TmaGmmaWarpSpecializedILi9ENS5_IJNS4_1CILi2EEENSA_ILi1EEESC_EEENS1_35KernelTmaWarpSpecializedCooperativeEEENS5_IJNSA_ILi192EEESG_NSA_ILi32EEEEEENS_6half_tENS5_IJlSC_lEEESJ_SK_NS4_8TiledMMAINS4_8MMA_AtomIJNS4_4SM904GMMA26MMA_64x192x16_F32F16F16_SSILNSO_5MajorE0ELSQ_0ELNSO_7ScaleInE1ELSR_1EEEEEENS4_6LayoutISD_NS5_IJSC_NSA_ILi0EEESV_EEEEENS5_IJNS4_10UnderscoreESY_SY_EEEEENS4_13SM90_TMA_LOADENS4_14ComposedLayoutINS4_7SwizzleILi2ELi4ELi3EEENS4_18smem_ptr_flag_bitsILi16EEENSU_INS5_IJNSA_ILi8EEESH_EEENS5_IJSH_SC_EEEEEEEvNS4_8identityENS4_23SM90_TMA_LOAD_MULTICASTES1B_vS1C_EENS_8epilogue10collective6detail29Sm90TmaWarpSpecializedAdapterINS1G_15DefaultEpilogueISJ_SK_SK_NS1F_6thread17LinearCombinationISJ_Li1EffLNS1K_9ScaleType4KindE0ELNS_15FloatRoundStyleE2ESJ_EENS1_15EpilogueDefaultEEEEEvvEEEEvNT_6ParamsE)
        /*0008*/ 	.word	0x000000a8


	//----- nvinfo : EIATTR_FRAME_SIZE
	.align		4
.L_15:
        /*000c*/ 	.byte	0x04, 0x11
        /*000e*/ 	.short	(.L_17 - .L_16)
	.align		4
.L_16:
        /*0010*/ 	.word	index@(_ZN7cutlass13device_kernelINS_4gemm6kernel13GemmUniversalIN4cute5tupleIJiiiiEEENS1_10collective13CollectiveMmaINS1_34MainloopSm90TmaGmmaWarpSpecializedILi9ENS5_IJNS4_1CILi2EEENSA_ILi1EEESC_EEENS1_35KernelTmaWarpSpecializedCooperativeEEENS5_IJNSA_ILi192EEESG_NSA_ILi32EEEEEENS_6half_tENS5_IJlSC_lEEESJ_SK_NS4_8TiledMMAINS4_8MMA_AtomIJNS4_4SM904GMMA26MMA_64x192x16_F32F16F16_SSILNSO_5MajorE0ELSQ_0ELNSO_7ScaleInE1ELSR_1EEEEEENS4_6LayoutISD_NS5_IJSC_NSA_ILi0EEESV_EEEEENS5_IJNS4_10UnderscoreESY_SY_EEEEENS4_13SM90_TMA_LOADENS4_14ComposedLayoutINS4_7SwizzleILi2ELi4ELi3EEENS4_18smem_ptr_flag_bitsILi16EEENSU_INS5_IJNSA_ILi8EEESH_EEENS5_IJSH_SC_EEEEEEEvNS4_8identityENS4_23SM90_TMA_LOAD_MULTICASTES1B_vS1C_EENS_8epilogue10collective6detail29Sm90TmaWarpSpecializedAdapterINS1G_15DefaultEpilogueISJ_SK_SK_NS1F_6thread17LinearCombinationISJ_Li1EffLNS1K_9ScaleType4KindE0ELNS_15FloatRoundStyleE2ESJ_EENS1_15EpilogueDefaultEEEEEvvEEEEvNT_6ParamsE)
        /*0014*/ 	.word	0x00000008


	//----- nvinfo : EIATTR_MIN_STACK_SIZE
	.align		4
.L_17:
        /*0018*/ 	.byte	0x04, 0x12
        /*001a*/ 	.short	(.L_19 - .L_18)
	.align		4
.L_18:
        /*001c*/ 	.word	index@(_ZN7cutlass13device_kernelINS_4gemm6kernel13GemmUniversalIN4cute5tupleIJiiiiEEENS1_10collective13CollectiveMmaINS1_34MainloopSm90TmaGmmaWarpSpecializedILi9ENS5_IJNS4_1CILi2EEENSA_ILi1EEESC_EEENS1_35KernelTmaWarpSpecializedCooperativeEEENS5_IJNSA_ILi192EEESG_NSA_ILi32EEEEEENS_6half_tENS5_IJlSC_lEEESJ_SK_NS4_8TiledMMAINS4_8MMA_AtomIJNS4_4SM904GMMA26MMA_64x192x16_F32F16F16_SSILNSO_5MajorE0ELSQ_0ELNSO_7ScaleInE1ELSR_1EEEEEENS4_6LayoutISD_NS5_IJSC_NSA_ILi0EEESV_EEEEENS5_IJNS4_10UnderscoreESY_SY_EEEEENS4_13SM90_TMA_LOADENS4_14ComposedLayoutINS4_7SwizzleILi2ELi4ELi3EEENS4_18smem_ptr_flag_bitsILi16EEENSU_INS5_IJNSA_ILi8EEESH_EEENS5_IJSH_SC_EEEEEEEvNS4_8identityENS4_23SM90_TMA_LOAD_MULTICASTES1B_vS1C_EENS_8epilogue10collective6detail29Sm90TmaWarpSpecializedAdapterINS1G_15DefaultEpilogueISJ_SK_SK_NS1F_6thread17LinearCombinationISJ_Li1EffLNS1K_9ScaleType4KindE0ELNS_15FloatRoundStyleE2ESJ_EENS1_15EpilogueDefaultEEEEEvvEEEEvNT_6ParamsE)
        /*0020*/ 	.word	0x00000008
.L_19:


//--------------------- .nv.compat                --------------------------
	.section	.nv.compat,"",@"SHT_CUDA_COMPAT_INFO"
	.align	4
        /*0000*/ 	.byte	0x02, 0x09, 0x01, 0x00, 0x02, 0x02, 0x04, 0x00, 0x02, 0x05, 0x05, 0x00, 0x03, 0x07, 0x01, 0x01
        /*0010*/ 	.byte	0x02, 0x03, 0x01, 0x00, 0x02, 0x06, 0x01, 0x00, 0x04, 0x0b, 0x08, 0x00, 0x00, 0x00, 0x00, 0x00
        /*0020*/ 	.byte	0x00, 0x00, 0x00, 0x00


//--------------------- .nv.info._ZN7cutlass13device_kernelINS_4gemm6kernel13GemmUniversalIN4cute5tupleIJiiiiEEENS1_10collective13CollectiveMmaINS1_34MainloopSm90TmaGmmaWarpSpecializedILi9ENS5_IJNS4_1CILi2EEENSA_ILi1EEESC_EEENS1_35KernelTmaWarpSpecializedCooperativeEEENS5_IJNSA_ILi192EEESG_NSA_ILi32EEEEEENS_6half_tENS5_IJlSC_lEEESJ_SK_NS4_8TiledMMAINS4_8MMA_AtomIJNS4_4SM904GMMA26MMA_64x192x16_F32F16F16_SSILNSO_5MajorE0ELSQ_0ELNSO_7ScaleInE1ELSR_1EEEEEENS4_6LayoutISD_NS5_IJSC_NSA_ILi0EEESV_EEEEENS5_IJNS4_10UnderscoreESY_SY_EEEEENS4_13SM90_TMA_LOADENS4_14ComposedLayoutINS4_7SwizzleILi2ELi4ELi3EEENS4_18smem_ptr_flag_bitsILi16EEENSU_INS5_IJNSA_ILi8EEESH_EEENS5_IJSH_SC_EEEEEEEvNS4_8identityENS4_23SM90_TMA_LOAD_MULTICASTES1B_vS1C_EENS_8epilogue10collective6detail29Sm90TmaWarpSpecializedAdapterINS1G_15DefaultEpilogueISJ_SK_SK_NS1F_6thread17LinearCombinationISJ_Li1EffLNS1K_9ScaleType4KindE0ELNS_15FloatRoundStyleE2ESJ_EENS1_15EpilogueDefaultEEEEEvvEEEEvNT_6ParamsE --------------------------
	.section	.nv.info._ZN7cutlass13device_kernelINS_4gemm6kernel13GemmUniversalIN4cute5tupleIJiiiiEEENS1_10collective13CollectiveMmaINS1_34MainloopSm90TmaGmmaWarpSpecializedILi9ENS5_IJNS4_1CILi2EEENSA_ILi1EEESC_EEENS1_35KernelTmaWarpSpecializedCooperativeEEENS5_IJNSA_ILi192EEESG_NSA_ILi32EEEEEENS_6half_tENS5_IJlSC_lEEESJ_SK_NS4_8TiledMMAINS4_8MMA_AtomIJNS4_4SM904GMMA26MMA_64x192x16_F32F16F16_SSILNSO_5MajorE0ELSQ_0ELNSO_7ScaleInE1ELSR_1EEEEEENS4_6LayoutISD_NS5_IJSC_NSA_ILi0EEESV_EEEEENS5_IJNS4_10UnderscoreESY_SY_EEEEENS4_13SM90_TMA_LOADENS4_14ComposedLayoutINS4_7SwizzleILi2ELi4ELi3EEENS4_18smem_ptr_flag_bitsILi16EEENSU_INS5_IJNSA_ILi8EEESH_EEENS5_IJSH_SC_EEEEEEEvNS4_8identityENS4_23SM90_TMA_LOAD_MULTICASTES1B_vS1C_EENS_8epilogue10collective6detail29Sm90TmaWarpSpecializedAdapterINS1G_15DefaultEpilogueISJ_SK_SK_NS1F_6thread17LinearCombinationISJ_Li1EffLNS1K_9ScaleType4KindE0ELNS_15FloatRoundStyleE2ESJ_EENS1_15EpilogueDefaultEEEEEvvEEEEvNT_6ParamsE,"",@"SHT_CUDA_INFO"
	.sectionflags	@""
	.align	4


	//----- nvinfo : EIATTR_CUDA_API_VERSION
	.align		4
        /*0000*/ 	.byte	0x04, 0x37
        /*0002*/ 	.short	(.L_21 - .L_20)
.L_20:
        /*0004*/ 	.word	0x00000082


	//----- nvinfo : EIATTR_KPARAM_INFO
	.align		4
.L_21:
        /*0008*/ 	.byte	0x04, 0x17
        /*000a*/ 	.short	(.L_23 - .L_22)
.L_22:
        /*000c*/ 	.word	0x00000000
        /*0010*/ 	.short	0x0000
        /*0012*/ 	.short	0x0070
        /*0014*/ 	.byte	0x00, 0xf0, 0x01, 0x10


	//----- nvinfo : EIATTR_SPARSE_MMA_MASK
	.align		4
.L_23:
        /*0018*/ 	.byte	0x03, 0x50
        /*001a*/ 	.short	0x0000


	//----- nvinfo : EIATTR_MAXREG_COUNT
	.align		4
        /*001c*/ 	.byte	0x03, 0x1b
        /*001e*/ 	.short	0x00a8


	//----- nvinfo : EIATTR_NUM_BARRIERS
	.align		4
        /*0020*/ 	.byte	0x02, 0x4c
        /*0022*/ 	.byte	0x01
	.zero		1


	//----- nvinfo : EIATTR_EXTERNS
	.align		4
        /*0024*/ 	.byte	0x04, 0x0f
        /*0026*/ 	.short	(.L_25 - .L_24)


	//   ....[0]....
	.align		4
.L_24:
        /*0028*/ 	.word	index@(__assertfail)


	//----- nvinfo : EIATTR_ANNOTATIONS
	.align		4
.L_25:
        /*002c*/ 	.byte	0x04, 0x55
        /*002e*/ 	.short	(.L_27 - .L_26)


	//   ....[0]....
.L_26:
        /*0030*/ 	.word	0x00000001
        /*0034*/ 	.byte	0xb0, 0x0a, 0x00, 0x00, 0x01, 0x00, 0x00, 0x00, 0xb0, 0x0f, 0x00, 0x00, 0x01, 0x00, 0x00, 0x00
        /*0044*/ 	.byte	0xc0, 0x1e, 0x00, 0x00, 0x01, 0x00, 0x00, 0x00, 0x30, 0xe0, 0x00, 0x00, 0x01, 0x00, 0x00, 0x00
        /*0054*/ 	.byte	0x10, 0xe6, 0x00, 0x00


	//----- nvinfo : EIATTR_MERCURY_ISA_VERSION
	.align		4
.L_27:
        /*0058*/ 	.byte	0x03, 0x5f
        /*005a*/ 	.short	0x0101


	//----- nvinfo : EIATTR_INT_WARP_WIDE_INSTR_OFFSETS
	.align		4
        /*005c*/ 	.byte	0x04, 0x31
        /*005e*/ 	.short	(.L_29 - .L_28)


	//   ....[0]....
.L_28:
        /*0060*/ 	.word	0x00000620


	//   ....[1]....
        /*0064*/ 	.word	0x00000640


	//   ....[2]....
        /*0068*/ 	.word	0x000007a0


	//----- nvinfo : EIATTR_COOP_GROUP_MASK_REGIDS
	.align		4
.L_29:
        /*006c*/ 	.byte	0x04, 0x29
        /*006e*/ 	.short	(.L_31 - .L_30)


	//   ....[0]....
.L_30:
        /*0070*/ 	.word	0xffffffff


	//   ....[1]....
        /*0074*/ 	.word	0xffffffff


	//   ....[2]....
        /*0078*/ 	.word	0xffffffff


	//   ....[3]....
        /*007c*/ 	.word	0xffffffff


	//   ....[4]....
        /*0080*/ 	.word	0xffffffff


	//   ....[5]....
        /*0084*/ 	.word	0xffffffff


	//----- nvinfo : EIATTR_COOP_GROUP_INSTR_OFFSETS
	.align		4
.L_31:
        /*0088*/ 	.byte	0x04, 0x28
        /*008a*/ 	.short	(.L_33 - .L_32)


	//   ....[0]....
.L_32:
        /*008c*/ 	.word	0x00000070


	//   ....[1]....
        /*0090*/ 	.word	0x00000080


	//   ....[2]....
        /*0094*/ 	.word	0x000001a0


	//   ....[3]....
        /*0098*/ 	.word	0x00000490


	//   ....[4]....
        /*009c*/ 	.word	0x000008f0


	//   ....[5]....
        /*00a0*/ 	.word	0x00001380


	//----- nvinfo : EIATTR_REG_RECONFIG
	.align		4
.L_33:
        /*00a4*/ 	.byte	0x01, 0x54
	.zero		2


	//----- nvinfo : EIATTR_SYSCALL_OFFSETS
	.align		4
        /*00a8*/ 	.byte	0x04, 0x46
        /*00aa*/ 	.short	(.L_35 - .L_34)


	//   ....[0]....
.L_34:
        /*00ac*/ 	.word	0x00001530


	//----- nvinfo : EIATTR_MBARRIER_INSTR_OFFSETS
	.align		4
.L_35:
        /*00b0*/ 	.byte	0x04, 0x39
        /*00b2*/ 	.short	(.L_37 - .L_36)


	//   ....[0]....
.L_36:
        /*00b4*/ 	.word	0x00000340
        /*00b8*/ 	.word	0x000000ff
        /*00bc*/ 	.word	0x00000000
        /*00c0*/ 	.short	0x0100
        /*00c2*/ 	.byte	0x09
	.zero		1


	//   ....[1]....
        /*00c4*/ 	.word	0x00000350
        /*00c8*/ 	.word	0x000000ff
        /*00cc*/ 	.word	0x00000048
        /*00d0*/ 	.short	0x0100
        /*00d2*/ 	.byte	0x09
	.zero		1


	//   ....[2]....
        /*00d4*/ 	.word	0x00000360
        /*00d8*/ 	.word	0x000000ff
        /*00dc*/ 	.word	0x00000008
        /*00e0*/ 	.short	0x0100
        /*00e2*/ 	.byte	0x09
	.zero		1


	//   ....[3]....
        /*00e4*/ 	.word	0x00000370
        /*00e8*/ 	.word	0x000000ff
        /*00ec*/ 	.word	0x00000050
        /*00f0*/ 	.short	0x0100
        /*00f2*/ 	.byte	0x09
	.zero		1


	//   ....[4]....
        /*00f4*/ 	.word	0x00000380
        /*00f8*/ 	.word	0x000000ff
        /*00fc*/ 	.word	0x00000010
        /*0100*/ 	.short	0x0100
        /*0102*/ 	.byte	0x09
	.zero		1


	//   ....[5]....
        /*0104*/ 	.word	0x00000390
        /*0108*/ 	.word	0x000000ff
        /*010c*/ 	.word	0x00000058
        /*0110*/ 	.short	0x0100
        /*0112*/ 	.byte	0x09
	.zero		1


	//   ....[6]....
        /*0114*/ 	.word	0x000003a0
        /*0118*/ 	.word	0x000000ff
        /*011c*/ 	.word	0x00000018
        /*0120*/ 	.short	0x0100
        /*0122*/ 	.byte	0x09
	.zero		1


	//   ....[7]....
        /*0124*/ 	.word	0x000003b0
        /*0128*/ 	.word	0x000000ff
        /*012c*/ 	.word	0x00000060
        /*0130*/ 	.short	0x0100
        /*0132*/ 	.byte	0x09
	.zero		1


	//   ....[8]....
        /*0134*/ 	.word	0x000003c0
        /*0138*/ 	.word	0x000000ff
        /*013c*/ 	.word	0x00000020
        /*0140*/ 	.short	0x0100
        /*0142*/ 	.byte	0x09
	.zero		1


	//   ....[9]....
        /*0144*/ 	.word	0x000003d0
        /*0148*/ 	.word	0x000000ff
        /*014c*/ 	.word	0x00000068
        /*0150*/ 	.short	0x0100
        /*0152*/ 	.byte	0x09
	.zero		1


	//   ....[10]....
        /*0154*/ 	.word	0x000003e0
        /*0158*/ 	.word	0x000000ff
        /*015c*/ 	.word	0x00000028
        /*0160*/ 	.short	0x0100
        /*0162*/ 	.byte	0x09
	.zero		1


	//   ....[11]....
        /*0164*/ 	.word	0x000003f0
        /*0168*/ 	.word	0x000000ff
        /*016c*/ 	.word	0x00000070
        /*0170*/ 	.short	0x0100
        /*0172*/ 	.byte	0x09
	.zero		1


	//   ....[12]....
        /*0174*/ 	.word	0x00000400
        /*0178*/ 	.word	0x000000ff
        /*017c*/ 	.word	0x00000030
        /*0180*/ 	.short	0x0100
        /*0182*/ 	.byte	0x09
	.zero		1


	//   ....[13]....
        /*0184*/ 	.word	0x00000410
        /*0188*/ 	.word	0x000000ff
        /*018c*/ 	.word	0x00000078
        /*0190*/ 	.short	0x0100
        /*0192*/ 	.byte	0x09
	.zero		1


	//   ....[14]....
        /*0194*/ 	.word	0x00000420
        /*0198*/ 	.word	0x000000ff
        /*019c*/ 	.word	0x00000038
        /*01a0*/ 	.short	0x0100
        /*01a2*/ 	.byte	0x09
	.zero		1


	//   ....[15]....
        /*01a4*/ 	.word	0x00000430
        /*01a8*/ 	.word	0x000000ff
        /*01ac*/ 	.word	0x00000080
        /*01b0*/ 	.short	0x0100
        /*01b2*/ 	.byte	0x09
	.zero		1


	//   ....[16]....
        /*01b4*/ 	.word	0x00000440
        /*01b8*/ 	.word	0x000000ff
        /*01bc*/ 	.word	0x00000040
        /*01c0*/ 	.short	0x0100
        /*01c2*/ 	.byte	0x09
	.zero		1


	//   ....[17]....
        /*01c4*/ 	.word	0x00000450
        /*01c8*/ 	.word	0x000000ff
        /*01cc*/ 	.word	0x00000088
        /*01d0*/ 	.short	0x0100
        /*01d2*/ 	.byte	0x09
	.zero		1


	//   ....[18]....
        /*01d4*/ 	.word	0x00000820
        /*01d8*/ 	.word	0x000000ff
        /*01dc*/ 	.word	0x000000a0
        /*01e0*/ 	.short	0x0100
        /*01e2*/ 	.byte	0x06
	.zero		1


	//   ....[19]....
        /*01e4*/ 	.word	0x000008a0
        /*01e8*/ 	.word	0x000000ff
        /*01ec*/ 	.word	0x000000a8
        /*01f0*/ 	.short	0x0100
        /*01f2*/ 	.byte	0x06
	.zero		1


	//   ....[20]....
        /*01f4*/ 	.word	0x00001610
        /*01f8*/ 	.word	0x00000003
        /*01fc*/ 	.word	0x00000000
        /*0200*/ 	.short	0x010a
        /*0202*/ 	.byte	0x3f
	.zero		1


	//   ....[21]....
        /*0204*/ 	.word	0x00001650
        /*0208*/ 	.word	0x00000003
        /*020c*/ 	.word	0x00000000
        /*0210*/ 	.short	0x010a
        /*0212*/ 	.byte	0x3f
	.zero		1


	//   ....[22]....
        /*0214*/ 	.word	0x000019e0
        /*0218*/ 	.word	0x00000005
        /*021c*/ 	.word	0x00000000
        /*0220*/ 	.short	0x010a
        /*0222*/ 	.byte	0x3f
	.zero		1


	//   ....[23]....
        /*0224*/ 	.word	0x00001a20
        /*0228*/ 	.word	0x00000005
        /*022c*/ 	.word	0x00000000
        /*0230*/ 	.short	0x010a
        /*0232*/ 	.byte	0x3f
	.zero		1


	//   ....[24]....
        /*0234*/ 	.word	0x00001c50
        /*0238*/ 	.word	0x00000005
        /*023c*/ 	.word	0x00000000
        /*0240*/ 	.short	0x0101
        /*0242*/ 	.byte	0x3f
	.zero		1


	//   ....[25]....
        /*0244*/ 	.word	0x00001e60
        /*0248*/ 	.word	0x00000003
        /*024c*/ 	.word	0x00000000
        /*0250*/ 	.short	0x0101
        /*0252*/ 	.byte	0x3f
	.zero		1


	//   ....[26]....
        /*0254*/ 	.word	0x0000ef50
        /*0258*/ 	.word	0x0000000d
        /*025c*/ 	.word	0x00000048
        /*0260*/ 	.short	0x010a
        /*0262*/ 	.byte	0x3f
	.zero		1


	//   ....[27]....
        /*0264*/ 	.word	0x0000f310
        /*0268*/ 	.word	0x00000004
        /*026c*/ 	.word	0x000000a8
        /*0270*/ 	.short	0x0101
        /*0272*/ 	.byte	0x3f
	.zero		1


	//   ....[28]....
        /*0274*/ 	.word	0x0000faa0
        /*0278*/ 	.word	0x00000007
        /*027c*/ 	.word	0x00000000
        /*0280*/ 	.short	0x010a
        /*0282*/ 	.byte	0x3f
	.zero		1


	//   ....[29]....
        /*0284*/ 	.word	0x0000fb20
        /*0288*/ 	.word	0x00000009
        /*028c*/ 	.word	0x00000000
        /*0290*/ 	.short	0x010a
        /*0292*/ 	.byte	0x3f
	.zero		1


	//   ....[30]....
        /*0294*/ 	.word	0x0000fbb0
        /*0298*/ 	.word	0x00000006
        /*029c*/ 	.word	0x00000000
        /*02a0*/ 	.short	0x010a
        /*02a2*/ 	.byte	0x3f
	.zero		1


	//   ....[31]....
        /*02a4*/ 	.word	0x0000fc40
        /*02a8*/ 	.word	0x00000009
        /*02ac*/ 	.word	0x00000000
        /*02b0*/ 	.short	0x010a
        /*02b2*/ 	.byte	0x3f
	.zero		1


	//   ....[32]....
        /*02b4*/ 	.word	0x0000fcd0
        /*02b8*/ 	.word	0x00000006
        /*02bc*/ 	.word	0x00000000
        /*02c0*/ 	.short	0x010a
        /*02c2*/ 	.byte	0x3f
	.zero		1


	//   ....[33]....
        /*02c4*/ 	.word	0x0000fd60
        /*02c8*/ 	.word	0x00000009
        /*02cc*/ 	.word	0x00000000
        /*02d0*/ 	.short	0x010a
        /*02d2*/ 	.byte	0x3f
	.zero		1


	//   ....[34]....
        /*02d4*/ 	.word	0x0000fdf0
        /*02d8*/ 	.word	0x00000006
        /*02dc*/ 	.word	0x00000000
        /*02e0*/ 	.short	0x010a
        /*02e2*/ 	.byte	0x3f
	.zero		1


	//   ....[35]....
        /*02e4*/ 	.word	0x0000fe80
        /*02e8*/ 	.word	0x00000009
        /*02ec*/ 	.word	0x00000000
        /*02f0*/ 	.short	0x010a
        /*02f2*/ 	.byte	0x3f
	.zero		1


	//   ....[36]....
        /*02f4*/ 	.word	0x0000ff10
        /*02f8*/ 	.word	0x00000003
        /*02fc*/ 	.word	0x00000000
        /*0300*/ 	.short	0x010a
        /*0302*/ 	.byte	0x3f
	.zero		1


	//   ....[37]....
        /*0304*/ 	.word	0x0000ff70
        /*0308*/ 	.word	0x00000003
        /*030c*/ 	.word	0x00000000
        /*0310*/ 	.short	0x010a
        /*0312*/ 	.byte	0x3f
	.zero		1


	//   ....[38]....
        /*0314*/ 	.word	0x0000ffc0
        /*0318*/ 	.word	0x00000005
        /*031c*/ 	.word	0x00000000
        /*0320*/ 	.short	0x010a
        /*0322*/ 	.byte	0x3f
	.zero		1


	//   ....[39]....
        /*0324*/ 	.word	0x00010090
        /*0328*/ 	.word	0x0000000d
        /*032c*/ 	.word	0x00000048
        /*0330*/ 	.short	0x010a
        /*0332*/ 	.byte	0x3f
	.zero		1


	//   ....[40]....
        /*0334*/ 	.word	0x00010160
        /*0338*/ 	.word	0x00000007
        /*033c*/ 	.word	0x00000000
        /*0340*/ 	.short	0x010a
        /*0342*/ 	.byte	0x3f
	.zero		1


	//   ....[41]....
        /*0344*/ 	.word	0x000101b0
        /*0348*/ 	.word	0x00000009
        /*034c*/ 	.word	0x00000000
        /*0350*/ 	.short	0x010a
        /*0352*/ 	.byte	0x3f
	.zero		1


	//   ....[42]....
        /*0354*/ 	.word	0x00010200
        /*0358*/ 	.word	0x00000006
        /*035c*/ 	.word	0x00000000
        /*0360*/ 	.short	0x010a
        /*0362*/ 	.byte	0x3f
	.zero		1


	//   ....[43]....
        /*0364*/ 	.word	0x00010250
        /*0368*/ 	.word	0x00000009
        /*036c*/ 	.word	0x00000000
        /*0370*/ 	.short	0x010a
        /*0372*/ 	.byte	0x3f
	.zero		1


	//   ....[44]....
        /*0374*/ 	.word	0x000102a0
        /*0378*/ 	.word	0x00000006
        /*037c*/ 	.word	0x00000000
        /*0380*/ 	.short	0x010a
        /*0382*/ 	.byte	0x3f
	.zero		1


	//   ....[45]....
        /*0384*/ 	.word	0x000102f0
        /*0388*/ 	.word	0x00000009
        /*038c*/ 	.word	0x00000000
        /*0390*/ 	.short	0x010a
        /*0392*/ 	.byte	0x3f
	.zero		1


	//   ....[46]....
        /*0394*/ 	.word	0x00010340
        /*0398*/ 	.word	0x00000006
        /*039c*/ 	.word	0x00000000
        /*03a0*/ 	.short	0x010a
        /*03a2*/ 	.byte	0x3f
	.zero		1


	//   ....[47]....
        /*03a4*/ 	.word	0x00010390
        /*03a8*/ 	.word	0x00000009
        /*03ac*/ 	.word	0x00000000
        /*03b0*/ 	.short	0x010a
        /*03b2*/ 	.byte	0x3f
	.zero		1


	//----- nvinfo : EIATTR_NUM_MBARRIERS
	.align		4
.L_37:
        /*03b4*/ 	.byte	0x03, 0x38
        /*03b6*/ 	.short	0x0014


	//----- nvinfo : EIATTR_EXIT_INSTR_OFFSETS
	.align		4
        /*03b8*/ 	.byte	0x04, 0x1c
        /*03ba*/ 	.short	(.L_39 - .L_38)


	//   ....[0]....
.L_38:
        /*03bc*/ 	.word	0x00000a50


	//   ....[1]....
        /*03c0*/ 	.word	0x000012a0


	//   ....[2]....
        /*03c4*/ 	.word	0x0000e650


	//   ....[3]....
        /*03c8*/ 	.word	0x0000ebe0


	//   ....[4]....
        /*03cc*/ 	.word	0x0000ff60


	//----- nvinfo : EIATTR_MAX_THREADS
	.align		4
.L_39:
        /*03d0*/ 	.byte	0x04, 0x05
        /*03d2*/ 	.short	(.L_41 - .L_40)
.L_40:
        /*03d4*/ 	.word	0x00000180
        /*03d8*/ 	.word	0x00000001
        /*03dc*/ 	.word	0x00000001


	//----- nvinfo : EIATTR_CRS_STACK_SIZE
	.align		4
.L_41:
        /*03e0*/ 	.byte	0x04, 0x1e
        /*03e2*/ 	.short	(.L_43 - .L_42)
.L_42:
        /*03e4*/ 	.word	0x00000000


	//----- nvinfo : EIATTR_CBANK_PARAM_SIZE
	.align		4
.L_43:
        /*03e8*/ 	.byte	0x03, 0x19
        /*03ea*/ 	.short	0x0470


	//----- nvinfo : EIATTR_PARAM_CBANK
	.align		4
        /*03ec*/ 	.byte	0x04, 0x0a
        /*03ee*/ 	.short	(.L_45 - .L_44)
	.align		4
.L_44:
        /*03f0*/ 	.word	index@(.nv.constant0._ZN7cutlass13device_kernelINS_4gemm6kernel13GemmUniversalIN4cute5tupleIJiiiiEEENS1_10collective13CollectiveMmaINS1_34MainloopSm90TmaGmmaWarpSpecializedILi9ENS5_IJNS4_1CILi2EEENSA_ILi1EEESC_EEENS1_35KernelTmaWarpSpecializedCooperativeEEENS5_IJNSA_ILi192EEESG_NSA_ILi32EEEEEENS_6half_tENS5_IJlSC_lEEESJ_SK_NS4_8TiledMMAINS4_8MMA_AtomIJNS4_4SM904GMMA26MMA_64x192x16_F32F16F16_SSILNSO_5MajorE0ELSQ_0ELNSO_7ScaleInE1ELSR_1EEEEEENS4_6LayoutISD_NS5_IJSC_NSA_ILi0EEESV_EEEEENS5_IJNS4_10UnderscoreESY_SY_EEEEENS4_13SM90_TMA_LOADENS4_14ComposedLayoutINS4_7SwizzleILi2ELi4ELi3EEENS4_18smem_ptr_flag_bitsILi16EEENSU_INS5_IJNSA_ILi8EEESH_EEENS5_IJSH_SC_EEEEEEEvNS4_8identityENS4_23SM90_TMA_LOAD_MULTICASTES1B_vS1C_EENS_8epilogue10collective6detail29Sm90TmaWarpSpecializedAdapterINS1G_15DefaultEpilogueISJ_SK_SK_NS1F_6thread17LinearCombinationISJ_Li1EffLNS1K_9ScaleType4KindE0ELNS_15FloatRoundStyleE2ESJ_EENS1_15EpilogueDefaultEEEEEvvEEEEvNT_6ParamsE)
        /*03f4*/ 	.short	0x0210
        /*03f6*/ 	.short	0x0470


	//----- nvinfo : EIATTR_SW_WAR
	.align		4
.L_45:
        /*03f8*/ 	.byte	0x04, 0x36
        /*03fa*/ 	.short	(.L_47 - .L_46)
.L_46:
        /*03fc*/ 	.word	0x00000008
.L_47:


//--------------------- .nv.callgraph             --------------------------
	.section	.nv.callgraph,"",@"SHT_CUDA_CALLGRAPH"
	.align	4
	.sectionentsize	8
	.align		4
        /*0000*/ 	.word	0x00000000
	.align		4
        /*0004*/ 	.word	0xffffffff
	.align		4
        /*0008*/ 	.word	index@(_ZN7cutlass13device_kernelINS_4gemm6kernel13GemmUniversalIN4cute5tupleIJiiiiEEENS1_10collective13CollectiveMmaINS1_34MainloopSm90TmaGmmaWarpSpecializedILi9ENS5_IJNS4_1CILi2EEENSA_ILi1EEESC_EEENS1_35KernelTmaWarpSpecializedCooperativeEEENS5_IJNSA_ILi192EEESG_NSA_ILi32EEEEEENS_6half_tENS5_IJlSC_lEEESJ_SK_NS4_8TiledMMAINS4_8MMA_AtomIJNS4_4SM904GMMA26MMA_64x192x16_F32F16F16_SSILNSO_5MajorE0ELSQ_0ELNSO_7ScaleInE1ELSR_1EEEEEENS4_6LayoutISD_NS5_IJSC_NSA_ILi0EEESV_EEEEENS5_IJNS4_10UnderscoreESY_SY_EEEEENS4_13SM90_TMA_LOADENS4_14ComposedLayoutINS4_7SwizzleILi2ELi4ELi3EEENS4_18smem_ptr_flag_bitsILi16EEENSU_INS5_IJNSA_ILi8EEESH_EEENS5_IJSH_SC_EEEEEEEvNS4_8identityENS4_23SM90_TMA_LOAD_MULTICASTES1B_vS1C_EENS_8epilogue10collective6detail29Sm90TmaWarpSpecializedAdapterINS1G_15DefaultEpilogueISJ_SK_SK_NS1F_6thread17LinearCombinationISJ_Li1EffLNS1K_9ScaleType4KindE0ELNS_15FloatRoundStyleE2ESJ_EENS1_15EpilogueDefaultEEEEEvvEEEEvNT_6ParamsE)
	.align		4
        /*000c*/ 	.word	index@(__assertfail)
	.align		4
        /*0010*/ 	.word	0x00000000
	.align		4
        /*0014*/ 	.word	0xfffffffe
	.align		4
        /*0018*/ 	.word	0x00000000
	.align		4
        /*001c*/ 	.word	0xfffffffd
	.align		4
        /*0020*/ 	.word	0x00000000
	.align		4
        /*0024*/ 	.word	0xfffffffc


//--------------------- .nv.constant4             --------------------------
	.section	.nv.constant4,"a",@progbits
	.align	8
	.align		8
.nv.constant4:
        /*0000*/ 	.dword	__assertfail
	.align		8
        /*0008*/ 	.dword	__unnamed_1
	.align		8
        /*0010*/ 	.dword	_ZN40_INTERNAL_fea435e5_4_k_cu_ac33fc8c_116014cuda3std3__45__cpo5beginE
	.align		8
        /*0018*/ 	.dword	_ZN40_INTERNAL_fea435e5_4_k_cu_ac33fc8c_116014cuda3std3__45__cpo3endE
	.align		8
        /*0020*/ 	.dword	_ZN40_INTERNAL_fea435e5_4_k_cu_ac33fc8c_116014cuda3std3__45__cpo6cbeginE
	.align		8
        /*0028*/ 	.dword	_ZN40_INTERNAL_fea435e5_4_k_cu_ac33fc8c_116014cuda3std3__45__cpo4cendE
	.align		8
        /*0030*/ 	.dword	_ZN40_INTERNAL_fea435e5_4_k_cu_ac33fc8c_116014cuda3std3__442_GLOBAL__N__fea435e5_4_k_cu_ac33fc8c_116016ignoreE
	.align		8
        /*0038*/ 	.dword	_ZN40_INTERNAL_fea435e5_4_k_cu_ac33fc8c_116014cuda3std3__419piecewise_constructE
	.align		8
        /*0040*/ 	.dword	_ZN40_INTERNAL_fea435e5_4_k_cu_ac33fc8c_116014cuda3std3__48in_placeE
	.align		8
        /*0048*/ 	.dword	_ZN40_INTERNAL_fea435e5_4_k_cu_ac33fc8c_116014cuda3std6ranges3__45__cpo4swapE
	.align		8
        /*0050*/ 	.dword	_ZN40_INTERNAL_fea435e5_4_k_cu_ac33fc8c_116014cuda3std6ranges3__45__cpo9iter_moveE
	.align		8
        /*0058*/ 	.dword	_ZN40_INTERNAL_fea435e5_4_k_cu_ac33fc8c_116014cute7productE
	.align		8
        /*0060*/ 	.dword	_ZN40_INTERNAL_fea435e5_4_k_cu_ac33fc8c_116014cute1_E
	.align		8
        /*0068*/ 	.dword	$str$22
	.align		8
        /*0070*/ 	.dword	$str$23


//--------------------- .text._ZN7cutlass13device_kernelINS_4gemm6kernel13GemmUniversalIN4cute5tupleIJiiiiEEENS1_10collective13CollectiveMmaINS1_34MainloopSm90TmaGmmaWarpSpecializedILi9ENS5_IJNS4_1CILi2EEENSA_ILi1EEESC_EEENS1_35KernelTmaWarpSpecializedCooperativeEEENS5_IJNSA_ILi192EEESG_NSA_ILi32EEEEEENS_6half_tENS5_IJlSC_lEEESJ_SK_NS4_8TiledMMAINS4_8MMA_AtomIJNS4_4SM904GMMA26MMA_64x192x16_F32F16F16_SSILNSO_5MajorE0ELSQ_0ELNSO_7ScaleInE1ELSR_1EEEEEENS4_6LayoutISD_NS5_IJSC_NSA_ILi0EEESV_EEEEENS5_IJNS4_10UnderscoreESY_SY_EEEEENS4_13SM90_TMA_LOADENS4_14ComposedLayoutINS4_7SwizzleILi2ELi4ELi3EEENS4_18smem_ptr_flag_bitsILi16EEENSU_INS5_IJNSA_ILi8EEESH_EEENS5_IJSH_SC_EEEEEEEvNS4_8identityENS4_23SM90_TMA_LOAD_MULTICASTES1B_vS1C_EENS_8epilogue10collective6detail29Sm90TmaWarpSpecializedAdapterINS1G_15DefaultEpilogueISJ_SK_SK_NS1F_6thread17LinearCombinationISJ_Li1EffLNS1K_9ScaleType4KindE0ELNS_15FloatRoundStyleE2ESJ_EENS1_15EpilogueDefaultEEEEEvvEEEEvNT_6ParamsE --------------------------
	.section	.text._ZN7cutlass13device_kernelINS_4gemm6kernel13GemmUniversalIN4cute5tupleIJiiiiEEENS1_10collective13CollectiveMmaINS1_34MainloopSm90TmaGmmaWarpSpecializedILi9ENS5_IJNS4_1CILi2EEENSA_ILi1EEESC_EEENS1_35KernelTmaWarpSpecializedCooperativeEEENS5_IJNSA_ILi192EEESG_NSA_ILi32EEEEEENS_6half_tENS5_IJlSC_lEEESJ_SK_NS4_8TiledMMAINS4_8MMA_AtomIJNS4_4SM904GMMA26MMA_64x192x16_F32F16F16_SSILNSO_5MajorE0ELSQ_0ELNSO_7ScaleInE1ELSR_1EEEEEENS4_6LayoutISD_NS5_IJSC_NSA_ILi0EEESV_EEEEENS5_IJNS4_10UnderscoreESY_SY_EEEEENS4_13SM90_TMA_LOADENS4_14ComposedLayoutINS4_7SwizzleILi2ELi4ELi3EEENS4_18smem_ptr_flag_bitsILi16EEENSU_INS5_IJNSA_ILi8EEESH_EEENS5_IJSH_SC_EEEEEEEvNS4_8identityENS4_23SM90_TMA_LOAD_MULTICASTES1B_vS1C_EENS_8epilogue10collective6detail29Sm90TmaWarpSpecializedAdapterINS1G_15DefaultEpilogueISJ_SK_SK_NS1F_6thread17LinearCombinationISJ_Li1EffLNS1K_9ScaleType4KindE0ELNS_15FloatRoundStyleE2ESJ_EENS1_15EpilogueDefaultEEEEEvvEEEEvNT_6ParamsE,"ax",@progbits
	.align	128
.text._ZN7cutlass13device_kernelINS_4gemm6kernel13GemmUniversalIN4cute5tupleIJiiiiEEENS1_10collective13CollectiveMmaINS1_34MainloopSm90TmaGmmaWarpSpecializedILi9ENS5_IJNS4_1CILi2EEENSA_ILi1EEESC_EEENS1_35KernelTmaWarpSpecializedCooperativeEEENS5_IJNSA_ILi192EEESG_NSA_ILi32EEEEEENS_6half_tENS5_IJlSC_lEEESJ_SK_NS4_8TiledMMAINS4_8MMA_AtomIJNS4_4SM904GMMA26MMA_64x192x16_F32F16F16_SSILNSO_5MajorE0ELSQ_0ELNSO_7ScaleInE1ELSR_1EEEEEENS4_6LayoutISD_NS5_IJSC_NSA_ILi0EEESV_EEEEENS5_IJNS4_10UnderscoreESY_SY_EEEEENS4_13SM90_TMA_LOADENS4_14ComposedLayoutINS4_7SwizzleILi2ELi4ELi3EEENS4_18smem_ptr_flag_bitsILi16EEENSU_INS5_IJNSA_ILi8EEESH_EEENS5_IJSH_SC_EEEEEEEvNS4_8identityENS4_23SM90_TMA_LOAD_MULTICASTES1B_vS1C_EENS_8epilogue10collective6detail29Sm90TmaWarpSpecializedAdapterINS1G_15DefaultEpilogueISJ_SK_SK_NS1F_6thread17LinearCombinationISJ_Li1EffLNS1K_9ScaleType4KindE0ELNS_15FloatRoundStyleE2ESJ_EENS1_15EpilogueDefaultEEEEEvvEEEEvNT_6ParamsE:
        .type           _ZN7cutlass13device_kernelINS_4gemm6kernel13GemmUniversalIN4cute5tupleIJiiiiEEENS1_10collective13CollectiveMmaINS1_34MainloopSm90TmaGmmaWarpSpecializedILi9ENS5_IJNS4_1CILi2EEENSA_ILi1EEESC_EEENS1_35KernelTmaWarpSpecializedCooperativeEEENS5_IJNSA_ILi192EEESG_NSA_ILi32EEEEEENS_6half_tENS5_IJlSC_lEEESJ_SK_NS4_8TiledMMAINS4_8MMA_AtomIJNS4_4SM904GMMA26MMA_64x192x16_F32F16F16_SSILNSO_5MajorE0ELSQ_0ELNSO_7ScaleInE1ELSR_1EEEEEENS4_6LayoutISD_NS5_IJSC_NSA_ILi0EEESV_EEEEENS5_IJNS4_10UnderscoreESY_SY_EEEEENS4_13SM90_TMA_LOADENS4_14ComposedLayoutINS4_7SwizzleILi2ELi4ELi3EEENS4_18smem_ptr_flag_bitsILi16EEENSU_INS5_IJNSA_ILi8EEESH_EEENS5_IJSH_SC_EEEEEEEvNS4_8identityENS4_23SM90_TMA_LOAD_MULTICASTES1B_vS1C_EENS_8epilogue10collective6detail29Sm90TmaWarpSpecializedAdapterINS1G_15DefaultEpilogueISJ_SK_SK_NS1F_6thread17LinearCombinationISJ_Li1EffLNS1K_9ScaleType4KindE0ELNS_15FloatRoundStyleE2ESJ_EENS1_15EpilogueDefaultEEEEEvvEEEEvNT_6ParamsE,@function
        .size           _ZN7cutlass13device_kernelINS_4gemm6kernel13GemmUniversalIN4cute5tupleIJiiiiEEENS1_10collective13CollectiveMmaINS1_34MainloopSm90TmaGmmaWarpSpecializedILi9ENS5_IJNS4_1CILi2EEENSA_ILi1EEESC_EEENS1_35KernelTmaWarpSpecializedCooperativeEEENS5_IJNSA_ILi192EEESG_NSA_ILi32EEEEEENS_6half_tENS5_IJlSC_lEEESJ_SK_NS4_8TiledMMAINS4_8MMA_AtomIJNS4_4SM904GMMA26MMA_64x192x16_F32F16F16_SSILNSO_5MajorE0ELSQ_0ELNSO_7ScaleInE1ELSR_1EEEEEENS4_6LayoutISD_NS5_IJSC_NSA_ILi0EEESV_EEEEENS5_IJNS4_10UnderscoreESY_SY_EEEEENS4_13SM90_TMA_LOADENS4_14ComposedLayoutINS4_7SwizzleILi2ELi4ELi3EEENS4_18smem_ptr_flag_bitsILi16EEENSU_INS5_IJNSA_ILi8EEESH_EEENS5_IJSH_SC_EEEEEEEvNS4_8identityENS4_23SM90_TMA_LOAD_MULTICASTES1B_vS1C_EENS_8epilogue10collective6detail29Sm90TmaWarpSpecializedAdapterINS1G_15DefaultEpilogueISJ_SK_SK_NS1F_6thread17LinearCombinationISJ_Li1EffLNS1K_9ScaleType4KindE0ELNS_15FloatRoundStyleE2ESJ_EENS1_15EpilogueDefaultEEEEEvvEEEEvNT_6ParamsE,(.L_x_466 - _ZN7cutlass13device_kernelINS_4gemm6kernel13GemmUniversalIN4cute5tupleIJiiiiEEENS1_10collective13CollectiveMmaINS1_34MainloopSm90TmaGmmaWarpSpecializedILi9ENS5_IJNS4_1CILi2EEENSA_ILi1EEESC_EEENS1_35KernelTmaWarpSpecializedCooperativeEEENS5_IJNSA_ILi192EEESG_NSA_ILi32EEEEEENS_6half_tENS5_IJlSC_lEEESJ_SK_NS4_8TiledMMAINS4_8MMA_AtomIJNS4_4SM904GMMA26MMA_64x192x16_F32F16F16_SSILNSO_5MajorE0ELSQ_0ELNSO_7ScaleInE1ELSR_1EEEEEENS4_6LayoutISD_NS5_IJSC_NSA_ILi0EEESV_EEEEENS5_IJNS4_10UnderscoreESY_SY_EEEEENS4_13SM90_TMA_LOADENS4_14ComposedLayoutINS4_7SwizzleILi2ELi4ELi3EEENS4_18smem_ptr_flag_bitsILi16EEENSU_INS5_IJNSA_ILi8EEESH_EEENS5_IJSH_SC_EEEEEEEvNS4_8identityENS4_23SM90_TMA_LOAD_MULTICASTES1B_vS1C_EENS_8epilogue10collective6detail29Sm90TmaWarpSpecializedAdapterINS1G_15DefaultEpilogueISJ_SK_SK_NS1F_6thread17LinearCombinationISJ_Li1EffLNS1K_9ScaleType4KindE0ELNS_15FloatRoundStyleE2ESJ_EENS1_15EpilogueDefaultEEEEEvvEEEEvNT_6ParamsE)
        .other          _ZN7cutlass13device_kernelINS_4gemm6kernel13GemmUniversalIN4cute5tupleIJiiiiEEENS1_10collective13CollectiveMmaINS1_34MainloopSm90TmaGmmaWarpSpecializedILi9ENS5_IJNS4_1CILi2EEENSA_ILi1EEESC_EEENS1_35KernelTmaWarpSpecializedCooperativeEEENS5_IJNSA_ILi192EEESG_NSA_ILi32EEEEEENS_6half_tENS5_IJlSC_lEEESJ_SK_NS4_8TiledMMAINS4_8MMA_AtomIJNS4_4SM904GMMA26MMA_64x192x16_F32F16F16_SSILNSO_5MajorE0ELSQ_0ELNSO_7ScaleInE1ELSR_1EEEEEENS4_6LayoutISD_NS5_IJSC_NSA_ILi0EEESV_EEEEENS5_IJNS4_10UnderscoreESY_SY_EEEEENS4_13SM90_TMA_LOADENS4_14ComposedLayoutINS4_7SwizzleILi2ELi4ELi3EEENS4_18smem_ptr_flag_bitsILi16EEENSU_INS5_IJNSA_ILi8EEESH_EEENS5_IJSH_SC_EEEEEEEvNS4_8identityENS4_23SM90_TMA_LOAD_MULTICASTES1B_vS1C_EENS_8epilogue10collective6detail29Sm90TmaWarpSpecializedAdapterINS1G_15DefaultEpilogueISJ_SK_SK_NS1F_6thread17LinearCombinationISJ_Li1EffLNS1K_9ScaleType4KindE0ELNS_15FloatRoundStyleE2ESJ_EENS1_15EpilogueDefaultEEEEEvvEEEEvNT_6ParamsE,@"STO_CUDA_ENTRY STV_DEFAULT"
_ZN7cutlass13device_kernelINS_4gemm6kernel13GemmUniversalIN4cute5tupleIJiiiiEEENS1_10collective13CollectiveMmaINS1_34MainloopSm90TmaGmmaWarpSpecializedILi9ENS5_IJNS4_1CILi2EEENSA_ILi1EEESC_EEENS1_35KernelTmaWarpSpecializedCooperativeEEENS5_IJNSA_ILi192EEESG_NSA_ILi32EEEEEENS_6half_tENS5_IJlSC_lEEESJ_SK_NS4_8TiledMMAINS4_8MMA_AtomIJNS4_4SM904GMMA26MMA_64x192x16_F32F16F16_SSILNSO_5MajorE0ELSQ_0ELNSO_7ScaleInE1ELSR_1EEEEEENS4_6LayoutISD_NS5_IJSC_NSA_ILi0EEESV_EEEEENS5_IJNS4_10UnderscoreESY_SY_EEEEENS4_13SM90_TMA_LOADENS4_14ComposedLayoutINS4_7SwizzleILi2ELi4ELi3EEENS4_18smem_ptr_flag_bitsILi16EEENSU_INS5_IJNSA_ILi8EEESH_EEENS5_IJSH_SC_EEEEEEEvNS4_8identityENS4_23SM90_TMA_LOAD_MULTICASTES1B_vS1C_EENS_8epilogue10collective6detail29Sm90TmaWarpSpecializedAdapterINS1G_15DefaultEpilogueISJ_SK_SK_NS1F_6thread17LinearCombinationISJ_Li1EffLNS1K_9ScaleType4KindE0ELNS_15FloatRoundStyleE2ESJ_EENS1_15EpilogueDefaultEEEEEvvEEEEvNT_6ParamsE:
[----:B------:R-:W0:Y:S02]  /*0000*/  LDC R1, c[0x0][0x28] ;  /* 0x00000a00ff017b82 */ /* 0x000e240000000800 */
[----:B0-----:R-:W-:Y:S01]  /*0010*/  VIADD R1, R1, 0xfffffff8 ;  /* 0xfffffff801017836 */ /* 0x001fe20000000000 */
[----:B------:R-:W0:Y:S01]  /*0020*/  S2R R4, SR_TID.X ;  /* 0x0000000000047919 */ /* 0x000e220000002100 */
[----:B------:R-:W-:Y:S01]  /*0030*/  ELECT P0, URZ, PT ;  /* 0x00000000003f782f */ /* 0x000fe20003800000 */
[----:B------:R-:W-:Y:S01]  /*0040*/  BSSY B0, `(.L_x_0) ;  /* 0x0000015000007945 */ /* 0x000fe20003800000 */
[--C-:B0-----:R-:W-:Y:S02]  /*0050*/  SHF.R.U32.HI R0, RZ, 0x5, R4.reuse ;  /* 0x00000005ff007819 */ /* 0x101fe40000011604 */
[----:B------:R-:W-:-:S03]  /*0060*/  SHF.R.U32.HI R2, RZ, 0x7, R4 ;  /* 0x00000007ff027819 */ /* 0x000fc60000011604 */
[----:B------:R-:W0:Y:S04]  /*0070*/  SHFL.IDX PT, R3, R0, RZ, 0x1f ;  /* 0x00001fff00037589 */ /* 0x000e2800000e0000 */
[----:B------:R-:W1:Y:S01]  /*0080*/  SHFL.IDX PT, R2, R2, RZ, 0x1f ;  /* 0x00001fff02027589 */ /* 0x000e6200000e0000 */
[----:B0-----:R-:W-:Y:S02]  /*0090*/  R2UR UR4, R3 ;  /* 0x00000000030472ca */ /* 0x001fe400000e0000 */
[----:B-1----:R-:W-:-:S11]  /*00a0*/  R2UR UR6, R2 ;  /* 0x00000000020672ca */ /* 0x002fd600000e0000 */
[----:B------:R-:W-:Y:S02]  /*00b0*/  USHF.R.S32.HI UR5, URZ, 0x1f, UR4 ;  /* 0x0000001f3f057899 */ /* 0x000fe40008011404 */
[----:B------:R-:W-:Y:S02]  /*00c0*/  ISETP.NE.OR P0, PT, RZ, UR4, !P0 ;  /* 0x00000004ff007c0c */ /* 0x000fe4000c705670 */
[----:B------:R-:W-:-:S04]  /*00d0*/  ULEA.HI UR5, UR5, UR4, URZ, 0x2 ;  /* 0x0000000405057291 */ /* 0x000fc8000f8f103f */
[----:B------:R-:W-:-:S04]  /*00e0*/  ULOP3.LUT UR5, UR5, 0xfffffffc, URZ, 0xc0, !UPT ;  /* 0xfffffffc05057892 */ /* 0x000fc8000f8ec03f */
[----:B------:R-:W-:-:S03]  /*00f0*/  UIADD3 UR8, UR4, -UR5, URZ ;  /* 0x8000000504087290 */ /* 0x000fc6000fffe03f */
[----:B------:R-:W-:Y:S09]  /*0100*/  @P0 BRA `(.L_x_1) ;  /* 0x0000000000200947 */ /* 0x000ff20003800000 */
[----:B------:R-:W-:Y:S02]  /*0110*/  ULDC.64 UR4, c[0x0][0x198] ;  /* 0x0000660000047ab9 */ /* 0x000fe40000000a00 */
[----:B------:R-:W-:Y:S02]  /*0120*/  UIADD3 UR10, UP0, UR4, 0xf0, URZ ;  /* 0x000000f0040a7890 */ /* 0x000fe4000ff1e03f */
[----:B------:R-:W-:Y:S02]  /*0130*/  UIADD3 UR4, UP1, UR4, 0x1f0, URZ ;  /* 0x000001f004047890 */ /* 0x000fe4000ff3e03f */
[----:B------:R-:W-:Y:S02]  /*0140*/  UIADD3.X UR11, URZ, UR5, URZ, UP0, !UPT ;  /* 0x000000053f0b7290 */ /* 0x000fe400087fe43f */
[----:B------:R-:W-:-:S07]  /*0150*/  UIADD3.X UR5, URZ, UR5, URZ, UP1, !UPT ;  /* 0x000000053f057290 */ /* 0x000fce0008ffe43f */
[----:B------:R0:W-:Y:S02]  /*0160*/  UTMACCTL.PF [UR10] ;  /* 0x000000000a0079b9 */ /* 0x0001e40008040000 */
[----:B------:R0:W-:Y:S02]  /*0170*/  UTMACCTL.PF [UR4] ;  /* 0x00000000040079b9 */ /* 0x0001e40008040000 */
[----:B0-----:R-:W-:Y:S01]  /*0180*/  NOP ;  /* 0x0000000000007918 */ /* 0x001fe20000000000 */
.L_x_1:
[----:B------:R-:W-:Y:S05]  /*0190*/  BSYNC B0 ;  /* 0x0000000000007941 */ /* 0x000fea0003800000 */
.L_x_0:
[----:B------:R-:W0:Y:S01]  /*01a0*/  SHFL.IDX PT, R2, R0, RZ, 0x1f ;  /* 0x00001fff00027589 */ /* 0x000e2200000e0000 */
[----:B------:R-:W-:Y:S01]  /*01b0*/  UISETP.NE.AND UP0, UPT, UR8, 0x3, UPT ;  /* 0x000000030800788c */ /* 0x000fe2000bf05270 */
[----:B------:R-:W-:Y:S01]  /*01c0*/  ISETP.NE.AND P1, PT, RZ, UR6, PT ;  /* 0x00000006ff007c0c */ /* 0x000fe2000bf25270 */
[----:B------:R-:W-:Y:S02]  /*01d0*/  UIADD3 UR10, UR6, -0x1, URZ ;  /* 0xffffffff060a7890 */ /* 0x000fe4000fffe03f */
[----:B------:R-:W-:Y:S02]  /*01e0*/  UISETP.EQ.OR UP0, UPT, UR8, URZ, !UP0 ;  /* 0x0000003f0800728c */ /* 0x000fe4000c702670 */
[----:B------:R-:W-:Y:S02]  /*01f0*/  UISETP.GE.U32.AND UP1, UPT, UR10, 0x2, UPT ;  /* 0x000000020a00788c */ /* 0x000fe4000bf26070 */
[----:B------:R-:W-:-:S04]  /*0200*/  UISETP.EQ.AND UP0, UPT, UR6, URZ, UP0 ;  /* 0x0000003f0600728c */ /* 0x000fc80008702270 */
[----:B------:R-:W-:-:S04]  /*0210*/  USEL UR40, URZ, 0x1, !UP0 ;  /* 0x000000013f287887 */ /* 0x000fc8000c000000 */
[----:B------:R-:W-:Y:S01]  /*0220*/  USEL UR40, UR40, 0x2, UP1 ;  /* 0x0000000228287887 */ /* 0x000fe20008800000 */
[----:B0-----:R-:W-:-:S13]  /*0230*/  ISETP.NE.AND P0, PT, R2, RZ, PT ;  /* 0x000000ff0200720c */ /* 0x001fda0003f05270 */
[----:B------:R-:W-:Y:S05]  /*0240*/  @P0 BRA `(.L_x_2) ;  /* 0x00000000008c0947 */ /* 0x000fea0003800000 */
[----:B------:R-:W-:Y:S01]  /*0250*/  ELECT P0, URZ, PT ;  /* 0x00000000003f782f */ /* 0x000fe20003800000 */
[----:B------:R-:W-:-:S12]  /*0260*/  BSSY B0, `(.L_x_2) ;  /* 0x0000021000007945 */ /* 0x000fd80003800000 */
[----:B------:R-:W-:Y:S05]  /*0270*/  @!P0 BRA `(.L_x_3) ;  /* 0x00000000007c8947 */ /* 0x000fea0003800000 */
[----:B------:R-:W0:Y:S01]  /*0280*/  S2UR UR9, SR_CgaCtaId ;  /* 0x00000000000979c3 */ /* 0x000e220000008800 */
[----:B------:R-:W-:Y:S01]  /*0290*/  UMOV UR4, 0x400 ;  /* 0x0000040000047882 */ /* 0x000fe20000000000 */
[----:B------:R-:W-:Y:S01]  /*02a0*/  UMOV UR5, 0x1 ;  /* 0x0000000100057882 */ /* 0x000fe20000000000 */
[----:B------:R-:W-:Y:S02]  /*02b0*/  UMOV UR6, 0x4 ;  /* 0x0000000400067882 */ /* 0x000fe40000000000 */
[----:B------:R-:W-:-:S04]  /*02c0*/  UIADD3 UR6, -UR6, 0x100000, URZ ;  /* 0x0010000006067890 */ /* 0x000fc8000fffe13f */
[----:B------:R-:W-:Y:S02]  /*02d0*/  USHF.L.U32 UR7, UR6, 0xb, URZ ;  /* 0x0000000b06077899 */ /* 0x000fe4000800063f */
[----:B------:R-:W-:Y:S02]  /*02e0*/  USHF.L.U32 UR6, UR6, 0x1, URZ ;  /* 0x0000000106067899 */ /* 0x000fe4000800063f */
[----:B0-----:R-:W-:Y:S02]  /*02f0*/  ULEA UR9, UR9, UR4, 0x18 ;  /* 0x0000000409097291 */ /* 0x001fe4000f8ec03f */
[----:B------:R-:W-:-:S04]  /*0300*/  UIADD3 UR4, -UR5, 0x100000, URZ ;  /* 0x0010000005047890 */ /* 0x000fc8000fffe13f */
[----:B------:R-:W-:Y:S02]  /*0310*/  USHF.L.U32 UR5, UR4, 0xb, URZ ;  /* 0x0000000b04057899 */ /* 0x000fe4000800063f */
[----:B------:R-:W-:Y:S01]  /*0320*/  USHF.L.U32 UR4, UR4, 0x1, URZ ;  /* 0x0000000104047899 */ /* 0x000fe2000800063f */
[----:B------:R-:W0:Y:S11]  /*0330*/  FENCE.VIEW.ASYNC.S ;  /* 0x00000000000073c6 */ /* 0x000e360000000000 */
[----:B0-----:R0:W1:Y:S01]  /*0340*/  SYNCS.EXCH.64 URZ, [UR9], UR4 ;  /* 0x00000004093f75b2 */ /* 0x0010620008000100 */
[----:B------:R0:W2:Y:S01]  /*0350*/  SYNCS.EXCH.64 URZ, [UR9+0x48], UR6 ;  /* 0x00004806093f75b2 */ /* 0x0000a20008000100 */
[----:B------:R0:W3:Y:S01]  /*0360*/  SYNCS.EXCH.64 URZ, [UR9+0x8], UR4 ;  /* 0x00000804093f75b2 */ /* 0x0000e20008000100 */
[----:B------:R0:W4:Y:S01]  /*0370*/  SYNCS.EXCH.64 URZ, [UR9+0x50], UR6 ;  /* 0x00005006093f75b2 */ /* 0x0001220008000100 */
[----:B------:R0:W0:Y:S01]  /*0380*/  SYNCS.EXCH.64 URZ, [UR9+0x10], UR4 ;  /* 0x00001004093f75b2 */ /* 0x0000220008000100 */
        /* <DEDUP_REMOVED lines=13> */
[----:B------:R-:W-:Y:S01]  /*0460*/  NOP ;  /* 0x0000000000007918 */ /* 0x000fe20000000000 */
.L_x_3:
[----:B0-----:R-:W-:Y:S05]  /*0470*/  BSYNC B0 ;  /* 0x0000000000007941 */ /* 0x001fea0003800000 */
.L_x_2:
[----:B------:R-:W-:Y:S01]  /*0480*/  SHF.R.S32.HI R3, RZ, 0x1f, R4 ;  /* 0x0000001fff037819 */ /* 0x000fe20000011404 */
[----:B------:R-:W0:Y:S01]  /*0490*/  SHFL.IDX PT, R0, R0, RZ, 0x1f ;  /* 0x00001fff00007589 */ /* 0x000e2200000e0000 */
[----:B------:R-:W5:Y:S01]  /*04a0*/  S2UR UR9, SR_CTAID.X ;  /* 0x00000000000979c3 */ /* 0x000f620000002500 */
[----:B------:R-:W-:Y:S02]  /*04b0*/  ELECT P0, URZ, PT ;  /* 0x00000000003f782f */ /* 0x000fe40003800000 */
[----:B------:R-:W-:Y:S01]  /*04c0*/  LEA.HI R3, R3, R4, RZ, 0x7 ;  /* 0x0000000403037211 */ /* 0x000fe200078f38ff */
[----:B------:R-:W-:Y:S01]  /*04d0*/  ULDC UR4, c[0x0][0x150] ;  /* 0x0000540000047ab9 */ /* 0x000fe20000000800 */
[----:B------:R-:W-:Y:S01]  /*04e0*/  SHF.R.S32.HI R9, RZ, 0x1f, R2 ;  /* 0x0000001fff097819 */ /* 0x000fe20000011402 */
[----:B------:R-:W-:Y:S01]  /*04f0*/  NOP ;  /* 0x0000000000007918 */ /* 0x000fe20000000000 */
[----:B------:R-:W-:Y:S01]  /*0500*/  LOP3.LUT R3, R3, 0xffffff80, RZ, 0xc0, !PT ;  /* 0xffffff8003037812 */ /* 0x000fe200078ec0ff */
[----:B------:R-:W-:Y:S01]  /*0510*/  NOP ;  /* 0x0000000000007918 */ /* 0x000fe20000000000 */
[----:B------:R-:W-:Y:S01]  /*0520*/  LEA.HI R9, R9, R2, RZ, 0x2 ;  /* 0x0000000209097211 */ /* 0x000fe200078f10ff */
[----:B------:R-:W1:Y:S02]  /*0530*/  LDC R8, c[0x0][0x144] ;  /* 0x00005100ff087b82 */ /* 0x000e640000000800 */
[----:B------:R-:W-:Y:S01]  /*0540*/  IMAD.IADD R3, R4, 0x1, -R3 ;  /* 0x0000000104037824 */ /* 0x000fe200078e0a03 */
[----:B------:R-:W-:Y:S01]  /*0550*/  LOP3.LUT R9, R9, 0x3ffffffc, RZ, 0xc0, !PT ;  /* 0x3ffffffc09097812 */ /* 0x000fe200078ec0ff */
[----:B------:R-:W2:Y:S03]  /*0560*/  S2R R4, SR_CTAID.Y ;  /* 0x0000000000047919 */ /* 0x000ea60000002600 */
[----:B------:R-:W-:Y:S01]  /*0570*/  SHF.R.S32.HI R6, RZ, 0x1f, R3 ;  /* 0x0000001fff067819 */ /* 0x000fe20000011403 */
[----:B------:R-:W-:Y:S01]  /*0580*/  IMAD.IADD R2, R2, 0x1, -R9 ;  /* 0x0000000102027824 */ /* 0x000fe200078e0a09 */
[----:B------:R-:W3:Y:S02]  /*0590*/  LDC R13, c[0x0][0x148] ;  /* 0x00005200ff0d7b82 */ /* 0x000ee40000000800 */
[----:B------:R-:W-:-:S02]  /*05a0*/  LEA.HI R6, R6, R3, RZ, 0x3 ;  /* 0x0000000306067211 */ /* 0x000fc400078f18ff */
[----:B0-----:R-:W-:Y:S02]  /*05b0*/  ISETP.NE.OR P0, PT, R0, RZ, !P0 ;  /* 0x000000ff0000720c */ /* 0x001fe40004705670 */
[--C-:B------:R-:W-:Y:S02]  /*05c0*/  SHF.R.S32.HI R0, RZ, 0x3, R6.reuse ;  /* 0x00000003ff007819 */ /* 0x100fe40000011406 */
[----:B------:R-:W-:Y:S02]  /*05d0*/  SHF.R.S32.HI R7, RZ, 0x1f, R6 ;  /* 0x0000001fff077819 */ /* 0x000fe40000011406 */
[----:B-----5:R-:W-:Y:S02]  /*05e0*/  I2FP.F32.U32 R6, UR9 ;  /* 0x0000000900067c45 */ /* 0x020fe40008201000 */
[----:B------:R-:W-:-:S03]  /*05f0*/  LEA.HI R7, R7, R0, RZ, 0x2 ;  /* 0x0000000007077211 */ /* 0x000fc600078f10ff */
[----:B------:R-:W-:Y:S01]  /*0600*/  FMUL R6, R6, UR4 ;  /* 0x0000000406067c20 */ /* 0x000fe20008400000 */
[----:B------:R-:W-:Y:S01]  /*0610*/  LOP3.LUT R7, R7, 0xfffffffc, RZ, 0xc0, !PT ;  /* 0xfffffffc07077812 */ /* 0x000fe200078ec0ff */
[----:B------:R-:W-:Y:S01]  /*0620*/  VOTEU.ALL UP0, P0 ;  /* 0x00000000003f7886 */ /* 0x000fe20000000000 */
[----:B------:R-:W-:Y:S01]  /*0630*/  ULDC UR4, c[0x0][0x154] ;  /* 0x0000550000047ab9 */ /* 0x000fe20000000800 */
[----:B------:R-:W-:Y:S02]  /*0640*/  VOTEU.ALL UP1, P0 ;  /* 0x00000000003f7886 */ /* 0x000fe40000020000 */
[----:B------:R-:W0:Y:S01]  /*0650*/  F2I.U32.TRUNC.NTZ R6, R6 ;  /* 0x0000000600067305 */ /* 0x000e22000020f000 */
[----:B------:R-:W-:Y:S01]  /*0660*/  IMAD.IADD R7, R0, 0x1, -R7 ;  /* 0x0000000100077824 */ /* 0x000fe200078e0a07 */
[----:B------:R-:W5:Y:S01]  /*0670*/  @!UP0 S2UR UR7, SR_CgaCtaId ;  /* 0x00000000000789c3 */ /* 0x000f620000008800 */
[----:B------:R-:W-:Y:S02]  /*0680*/  @!UP0 UMOV UR6, 0x400 ;  /* 0x0000040000068882 */ /* 0x000fe40000000000 */
[----:B------:R-:W-:Y:S01]  /*0690*/  IMAD R2, R2, 0x4, R7 ;  /* 0x0000000402027824 */ /* 0x000fe200078e0207 */
[----:B--2---:R-:W-:-:S04]  /*06a0*/  I2FP.F32.U32 R9, R4 ;  /* 0x0000000400097245 */ /* 0x004fc80000201000 */
[----:B------:R-:W-:Y:S01]  /*06b0*/  LEA.HI R0, R2, R2, RZ, 0x1 ;  /* 0x0000000202007211 */ /* 0x000fe200078f08ff */
[----:B------:R-:W-:Y:S01]  /*06c0*/  FMUL R9, R9, UR4 ;  /* 0x0000000409097c20 */ /* 0x000fe20008400000 */
[----:B------:R-:W-:Y:S02]  /*06d0*/  UMOV UR4, 0x20 ;  /* 0x0000002000047882 */ /* 0x000fe40000000000 */
[----:B------:R-:W-:Y:S01]  /*06e0*/  LOP3.LUT R7, R0, 0xfffffffe, RZ, 0xc0, !PT ;  /* 0xfffffffe00077812 */ /* 0x000fe200078ec0ff */
[----:B0-----:R-:W-:Y:S01]  /*06f0*/  IMAD.MOV R11, RZ, RZ, -R6 ;  /* 0x000000ffff0b7224 */ /* 0x001fe200078e0a06 */
[----:B------:R-:W-:-:S04]  /*0700*/  @!UP0 UIADD3 UR4, -UR4, 0x100000, URZ ;  /* 0x0010000004048890 */ /* 0x000fc8000fffe13f */
[----:B------:R-:W-:Y:S02]  /*0710*/  @!UP0 USHF.L.U32 UR5, UR4, 0xb, URZ ;  /* 0x0000000b04058899 */ /* 0x000fe4000800063f */
[----:B------:R-:W-:Y:S01]  /*0720*/  @!UP0 USHF.L.U32 UR4, UR4, 0x1, URZ ;  /* 0x0000000104048899 */ /* 0x000fe2000800063f */
[----:B------:R-:W0:Y:S01]  /*0730*/  LDC R6, c[0x0][0x140] ;  /* 0x00005000ff067b82 */ /* 0x000e220000000800 */
[----:B------:R-:W-:Y:S01]  /*0740*/  IADD3 R7, R2, -R7, RZ ;  /* 0x8000000702077210 */ /* 0x000fe20007ffe0ff */
[----:B-1----:R-:W-:Y:S01]  /*0750*/  IMAD R0, R8, R11, UR9 ;  /* 0x0000000908007e24 */ /* 0x002fe2000f8e020b */
[----:B------:R-:W1:Y:S04]  /*0760*/  F2I.U32.TRUNC.NTZ R9, R9 ;  /* 0x0000000900097305 */ /* 0x000e68000020f000 */
[----:B------:R-:W-:Y:S01]  /*0770*/  ISETP.NE.AND P2, PT, R7, R0, PT ;  /* 0x000000000700720c */ /* 0x000fe20003f45270 */
[----:B------:R-:W-:Y:S01]  /*0780*/  IMAD.SHL.U32 R7, R2, 0x4, RZ ;  /* 0x0000000402077824 */ /* 0x000fe200078e00ff */
[----:B-----5:R-:W-:Y:S01]  /*0790*/  @!UP0 ULEA UR6, UR7, UR6, 0x18 ;  /* 0x0000000607068291 */ /* 0x020fe2000f8ec03f */
[----:B------:R-:W-:Y:S01]  /*07a0*/  VOTEU.ALL UP0, P0 ;  /* 0x00000000003f7886 */ /* 0x000fe20000000000 */
[----:B------:R-:W-:-:S02]  /*07b0*/  LOP3.LUT P0, RZ, R3, 0x7, RZ, 0xc0, !PT ;  /* 0x0000000703ff7812 */ /* 0x000fc4000780c0ff */
[----:B------:R-:W-:Y:S01]  /*07c0*/  LOP3.LUT R16, R2, 0xc, R7, 0x78, !PT ;  /* 0x0000000c02107812 */ /* 0x000fe200078e7807 */
[----:B-1----:R-:W-:-:S03]  /*07d0*/  IMAD.MOV R14, RZ, RZ, -R9 ;  /* 0x000000ffff0e7224 */ /* 0x002fc600078e0a09 */
[----:B------:R-:W-:-:S03]  /*07e0*/  ISETP.LT.U32.AND P0, PT, R16, 0x2, !P0 ;  /* 0x000000021000780c */ /* 0x000fc60004701070 */
[----:B------:R-:W-:Y:S01]  /*07f0*/  @P2 LEA.HI R2, R16, R16, RZ, 0x1 ;  /* 0x0000001010022211 */ /* 0x000fe200078f08ff */
[----:B---3--:R-:W-:Y:S01]  /*0800*/  IMAD R7, R13, R14, R4 ;  /* 0x0000000e0d077224 */ /* 0x008fe200078e0204 */
[----:B------:R-:W1:Y:S02]  /*0810*/  FENCE.VIEW.ASYNC.S ;  /* 0x00000000000073c6 */ /* 0x000e640000000000 */
[----:B-1----:R1:W2:Y:S01]  /*0820*/  @!UP0 SYNCS.EXCH.64 URZ, [UR6+0xa0], UR4 ;  /* 0x0000a004063f85b2 */ /* 0x0022a20008000100 */
[----:B0-----:R-:W-:Y:S02]  /*0830*/  ISETP.EQ.U32.AND P4, PT, R6, 0x1, PT ;  /* 0x000000010600780c */ /* 0x001fe40003f82070 */
[----:B------:R-:W-:Y:S02]  /*0840*/  @P2 SHF.R.S32.HI R2, RZ, 0x1, R2 ;  /* 0x00000001ff022819 */ /* 0x000fe40000011402 */
[----:B------:R-:W-:Y:S02]  /*0850*/  SEL R3, RZ, 0x1, !P0 ;  /* 0x00000001ff037807 */ /* 0x000fe40004000000 */
[----:B------:R-:W-:Y:S01]  /*0860*/  @P2 ISETP.NE.AND P3, PT, R2, R7, PT ;  /* 0x000000070200220c */ /* 0x000fe20003f65270 */
[----:B------:R-:W-:-:S03]  /*0870*/  IMAD.MOV.U32 R2, RZ, RZ, 0x1 ;  /* 0x00000001ff027424 */ /* 0x000fc600078e00ff */
[----:B------:R-:W-:-:S04]  /*0880*/  @P2 SEL R2, RZ, 0x1, P3 ;  /* 0x00000001ff022807 */ /* 0x000fc80001800000 */
[----:B------:R-:W-:Y:S01]  /*0890*/  LOP3.LUT R2, R2, R3, RZ, 0xc0, !PT ;  /* 0x0000000302027212 */ /* 0x000fe200078ec0ff */
[----:B------:R1:W0:Y:S01]  /*08a0*/  @!UP1 SYNCS.EXCH.64 URZ, [UR6+0xa8], UR4 ;  /* 0x0000a804063f95b2 */ /* 0x0002220008000100 */
[----:B------:R-:W-:Y:S01]  /*08b0*/  NOP ;  /* 0x0000000000007918 */ /* 0x000fe20000000000 */
[----:B-12---:R-:W-:Y:S05]  /*08c0*/  @!P4 BRA `(.L_x_4) ;  /* 0x000000000008c947 */ /* 0x006fea0003800000 */
[----:B0---4-:R-:W-:Y:S01]  /*08d0*/  UCGABAR_ARV ;  /* 0x00000000000079c7 */ /* 0x011fe20008000000 */
[----:B------:R-:W-:Y:S05]  /*08e0*/  BRA `(.L_x_5) ;  /* 0x0000000000047947 */ /* 0x000fea0003800000 */
.L_x_4:
[----:B0---4-:R-:W-:Y:S01]  /*08f0*/  NOP ;  /* 0x0000000000007918 */ /* 0x011fe20000000000 */
.L_x_5:
[----:B------:R-:W0:Y:S01]  /*0900*/  LDC R3, c[0x0][0x65c] ;  /* 0x00019700ff037b82 */ /* 0x000e220000000800 */
[----:B------:R-:W-:Y:S01]  /*0910*/  MOV R7, RZ ;  /* 0x000000ff00077202 */ /* 0x000fe20000000f00 */
[----:B------:R-:W-:Y:S01]  /*0920*/  IMAD.U32 R6, RZ, RZ, UR9 ;  /* 0x00000009ff067e24 */ /* 0x000fe2000f8e00ff */
[----:B0-----:R-:W-:-:S13]  /*0930*/  ISETP.NE.AND P2, PT, R3, 0x1, PT ;  /* 0x000000010300780c */ /* 0x001fda0003f45270 */
[----:B------:R-:W0:Y:S01]  /*0940*/  @P2 LDC R19, c[0x0][0x10] ;  /* 0x00000400ff132b82 */ /* 0x000e220000000800 */
[----:B------:R-:W-:Y:S02]  /*0950*/  @P2 IMAD.MOV.U32 R5, RZ, RZ, RZ ;  /* 0x000000ffff052224 */ /* 0x000fe400078e00ff */
[----:B------:R-:W-:-:S05]  /*0960*/  @P2 IMAD.MOV.U32 R17, RZ, RZ, RZ ;  /* 0x000000ffff112224 */ /* 0x000fca00078e00ff */
[----:B------:R-:W1:Y:S01]  /*0970*/  @!P2 LDC R3, c[0x0][0xc] ;  /* 0x00000300ff03ab82 */ /* 0x000e620000000800 */
[----:B0-----:R-:W-:-:S04]  /*0980*/  @P2 IMAD.WIDE.U32 R18, R19, UR9, R4 ;  /* 0x0000000913122c25 */ /* 0x001fc8000f8e0004 */
[----:B------:R-:W-:Y:S02]  /*0990*/  @P2 IMAD.IADD R17, R19, 0x1, R17 ;  /* 0x0000000113112824 */ /* 0x000fe400078e0211 */
[----:B-1----:R-:W-:-:S04]  /*09a0*/  @!P2 IMAD.WIDE.U32 R6, R4, R3, R6 ;  /* 0x000000030406a225 */ /* 0x002fc800078e0006 */
[----:B------:R-:W-:Y:S02]  /*09b0*/  @!P2 IMAD.MOV.U32 R18, RZ, RZ, R6 ;  /* 0x000000ffff12a224 */ /* 0x000fe400078e0006 */
[----:B------:R-:W-:Y:S01]  /*09c0*/  @!P2 IMAD.MOV.U32 R17, RZ, RZ, R7 ;  /* 0x000000ffff11a224 */ /* 0x000fe200078e0007 */
[----:B------:R-:W-:Y:S06]  /*09d0*/  @!P4 BRA `(.L_x_6) ;  /* 0x00000000000cc947 */ /* 0x000fec0003800000 */
[----:B------:R-:W-:Y:S01]  /*09e0*/  UCGABAR_WAIT ;  /* 0x0000000000007dc7 */ /* 0x000fe20008000000 */
[----:B------:R-:W-:Y:S01]  /*09f0*/  CCTL.IVALL ;  /* 0x00000000ff00798f */ /* 0x000fe20002000000 */
[----:B------:R-:W-:Y:S05]  /*0a00*/  BRA `(.L_x_7) ;  /* 0x0000000000047947 */ /* 0x000fea0003800000 */
.L_x_6:
[----:B------:R-:W-:Y:S06]  /*0a10*/  BAR.SYNC.DEFER_BLOCKING 0x0 ;  /* 0x0000000000007b1d */ /* 0x000fec0000010000 */
.L_x_7:
[----:B------:R-:W-:Y:S05]  /*0a20*/  @!P1 BRA `(.L_x_8) ;  /* 0x000000dc000c9947 */ /* 0x000fea0003800000 */
[----:B------:R-:W-:-:S06]  /*0a30*/  UISETP.GT.U32.AND UP0, UPT, UR10, 0x1, UPT ;  /* 0x000000010a00788c */ /* 0x000fcc000bf04070 */
[----:B------:R-:W-:-:S13]  /*0a40*/  PLOP3.LUT P0, PT, PT, PT, UP0, 0x80, 0x0 ;  /* 0x000000000000781c */ /* 0x000fda0003f0f008 */
[----:B------:R-:W-:Y:S05]  /*0a50*/  @P0 EXIT ;  /* 0x000000000000094d */ /* 0x000fea0003800000 */
[----:B------:R-:W-:Y:S01]  /*0a60*/  IMAD.MOV.U32 R6, RZ, RZ, -0x1 ;  /* 0xffffffffff067424 */ /* 0x000fe200078e00ff */
[----:B------:R-:W-:Y:S01]  /*0a70*/  ULDC.64 UR4, c[0x0][0x650] ;  /* 0x0001940000047ab9 */ /* 0x000fe20000000a00 */
[----:B------:R-:W-:Y:S01]  /*0a80*/  UMOV UR42, 0xffffffff ;  /* 0xffffffff002a7882 */ /* 0x000fe20000000000 */
[----:B------:R-:W-:Y:S01]  /*0a90*/  ISETP.GE.U32.AND P0, PT, R18, UR4, PT ;  /* 0x0000000412007c0c */ /* 0x000fe2000bf06070 */
[----:B------:R-:W-:Y:S01]  /*0aa0*/  IMAD.MOV.U32 R23, RZ, RZ, -0x1 ;  /* 0xffffffffff177424 */ /* 0x000fe200078e00ff */
[----:B------:R0:W-:Y:S01]  /*0ab0*/  STL [R1], R6 ;  /* 0x0000000601007387 */ /* 0x0001e20000100800 */
[----:B------:R-:W-:Y:S02]  /*0ac0*/  PRMT R3, RZ, 0x7610, R3 ;  /* 0x00007610ff037816 */ /* 0x000fe40000000003 */
[----:B------:R-:W-:-:S13]  /*0ad0*/  ISETP.GE.U32.AND.EX P0, PT, R17, UR5, PT, P0 ;  /* 0x0000000511007c0c */ /* 0x000fda000bf06100 */
[----:B0-----:R-:W-:Y:S05]  /*0ae0*/  @P0 BRA `(.L_x_9) ;  /* 0x0000000400340947 */ /* 0x001fea0003800000 */
[----:B------:R-:W0:Y:S01]  /*0af0*/  LDC.64 R20, c[0x0][0x628] ;  /* 0x00018a00ff147b82 */ /* 0x000e220000000a00 */
[----:B------:R-:W-:Y:S01]  /*0b00*/  IMAD.MOV.U32 R6, RZ, RZ, R18 ;  /* 0x000000ffff067224 */ /* 0x000fe200078e0012 */
[----:B------:R-:W-:-:S06]  /*0b10*/  MOV R7, R17 ;  /* 0x0000001100077202 */ /* 0x000fcc0000000f00 */
[----:B------:R-:W1:Y:S08]  /*0b20*/  LDC R12, c[0x0][0x630] ;  /* 0x00018c00ff0c7b82 */ /* 0x000e700000000800 */
[----:B------:R-:W2:Y:S01]  /*0b30*/  LDC.64 R22, c[0x0][0x620] ;  /* 0x00018800ff167b82 */ /* 0x000ea20000000a00 */
[----:B0-----:R-:W-:-:S04]  /*0b40*/  ISETP.NE.U32.AND P0, PT, R20, RZ, PT ;  /* 0x000000ff1400720c */ /* 0x001fc80003f05070 */
[----:B------:R-:W-:-:S13]  /*0b50*/  ISETP.NE.AND.EX P0, PT, R21, RZ, PT, P0 ;  /* 0x000000ff1500720c */ /* 0x000fda0003f05300 */
[----:B-12---:R-:W-:Y:S05]  /*0b60*/  @!P0 BRA `(.L_x_10) ;  /* 0x0000000000288947 */ /* 0x006fea0003800000 */
[----:B------:R-:W0:Y:S02]  /*0b70*/  LDC R3, c[0x0][0x634] ;  /* 0x00018d00ff037b82 */ /* 0x000e240000000800 */
[----:B0-----:R-:W-:-:S05]  /*0b80*/  IADD3 R3, P0, R18, R3, RZ ;  /* 0x0000000312037210 */ /* 0x001fca0007f1e0ff */
[----:B------:R-:W-:-:S04]  /*0b90*/  IMAD.X R15, RZ, RZ, R17, P0 ;  /* 0x000000ffff0f7224 */ /* 0x000fc800000e0611 */
[----:B------:R-:W-:-:S04]  /*0ba0*/  IMAD.WIDE.U32 R6, R15, R20, RZ ;  /* 0x000000140f067225 */ /* 0x000fc800078e00ff */
[----:B------:R-:W-:-:S04]  /*0bb0*/  IMAD.WIDE.U32 R8, P0, R3, R21, R6 ;  /* 0x0000001503087225 */ /* 0x000fc80007800006 */
[----:B------:R-:W-:-:S04]  /*0bc0*/  IMAD.WIDE.U32 R6, R3, R20, RZ ;  /* 0x0000001403067225 */ /* 0x000fc800078e00ff */
[----:B------:R-:W-:Y:S01]  /*0bd0*/  IMAD.X R11, RZ, RZ, RZ, P0 ;  /* 0x000000ffff0b7224 */ /* 0x000fe200000e06ff */
[----:B------:R-:W-:Y:S01]  /*0be0*/  IADD3 RZ, P0, R7, R8, RZ ;  /* 0x0000000807ff7210 */ /* 0x000fe20007f1e0ff */
[----:B------:R-:W-:-:S04]  /*0bf0*/  IMAD.MOV.U32 R10, RZ, RZ, R9 ;  /* 0x000000ffff0a7224 */ /* 0x000fc800078e0009 */
[----:B------:R-:W-:-:S08]  /*0c00*/  IMAD.WIDE.U32.X R6, R15, R21, R10, P0 ;  /* 0x000000150f067225 */ /* 0x000fd000000e040a */
.L_x_10:
[----:B------:R-:W0:Y:S01]  /*0c10*/  LDC.64 R26, c[0x0][0x640] ;  /* 0x00019000ff1a7b82 */ /* 0x000e220000000a00 */
[-C--:B------:R-:W-:Y:S01]  /*0c20*/  SHF.R.U64 R28, R6, R12.reuse, R7 ;  /* 0x0000000c061c7219 */ /* 0x080fe20000001207 */
[----:B------:R-:W-:Y:S01]  /*0c30*/  IMAD.MOV.U32 R19, RZ, RZ, R17 ;  /* 0x000000ffff137224 */ /* 0x000fe200078e0011 */
[----:B------:R-:W-:Y:S01]  /*0c40*/  SHF.R.U32.HI R3, RZ, R12, R7 ;  /* 0x0000000cff037219 */ /* 0x000fe20000011607 */
[----:B------:R-:W-:Y:S01]  /*0c50*/  IMAD R25, R13, R14, R4 ;  /* 0x0000000e0d197224 */ /* 0x000fe200078e0204 */
[----:B------:R-:W-:Y:S01]  /*0c60*/  IADD3 R5, P0, RZ, -R28, RZ ;  /* 0x8000001cff057210 */ /* 0x000fe20007f1e0ff */
[----:B------:R-:W-:Y:S02]  /*0c70*/  IMAD.MOV.U32 R13, RZ, RZ, 0x1 ;  /* 0x00000001ff0d7424 */ /* 0x000fe400078e00ff */
[----:B------:R-:W1:Y:S02]  /*0c80*/  LDC R10, c[0x0][0x618] ;  /* 0x00018600ff0a7b82 */ /* 0x000e640000000800 */
[----:B------:R-:W-:-:S02]  /*0c90*/  IMAD.X R3, RZ, RZ, ~R3, P0 ;  /* 0x000000ffff037224 */ /* 0x000fc400000e0e03 */
[----:B------:R-:W-:-:S04]  /*0ca0*/  IMAD.WIDE.U32 R6, R5, R22, R18 ;  /* 0x0000001605067225 */ /* 0x000fc800078e0012 */
[----:B------:R-:W2:Y:S01]  /*0cb0*/  LDC R20, c[0x0][0x608] ;  /* 0x00018200ff147b82 */ /* 0x000ea20000000800 */
[----:B------:R-:W-:Y:S01]  /*0cc0*/  IMAD R8, R3, R22, RZ ;  /* 0x0000001603087224 */ /* 0x000fe200078e02ff */
[----:B------:R-:W-:-:S03]  /*0cd0*/  MOV R3, 0xffffffff ;  /* 0xffffffff00037802 */ /* 0x000fc60000000f00 */
[----:B------:R-:W-:-:S03]  /*0ce0*/  IMAD R5, R5, R23, R8 ;  /* 0x0000001705057224 */ /* 0x000fc600078e0208 */
[----:B------:R-:W3:Y:S01]  /*0cf0*/  LDC R24, c[0x0][0x658] ;  /* 0x00019600ff187b82 */ /* 0x000ee20000000800 */
[----:B------:R-:W-:Y:S01]  /*0d00*/  IMAD.IADD R5, R7, 0x1, R5 ;  /* 0x0000000107057824 */ /* 0x000fe200078e0205 */
[----:B0-----:R-:W-:-:S04]  /*0d10*/  ISETP.NE.U32.AND P0, PT, R26, RZ, PT ;  /* 0x000000ff1a00720c */ /* 0x001fc80003f05070 */
[----:B------:R-:W-:Y:S02]  /*0d20*/  ISETP.NE.AND.EX P0, PT, R27, RZ, PT, P0 ;  /* 0x000000ff1b00720c */ /* 0x000fe40003f05300 */
[----:B------:R-:W0:Y:S01]  /*0d30*/  LDC R22, c[0x0][0x600] ;  /* 0x00018000ff167b82 */ /* 0x000e220000000800 */
[-CC-:B-1----:R-:W-:Y:S02]  /*0d40*/  SHF.R.U64 R12, R6, R10.reuse, R5.reuse ;  /* 0x0000000a060c7219 */ /* 0x182fe40000001205 */
[----:B------:R-:W-:-:S05]  /*0d50*/  SHF.R.U32.HI R5, RZ, R10, R5 ;  /* 0x0000000aff057219 */ /* 0x000fca0000011605 */
[----:B------:R-:W1:Y:S01]  /*0d60*/  LDC R15, c[0x0][0x648] ;  /* 0x00019200ff0f7b82 */ /* 0x000e620000000800 */
[-CC-:B--2---:R-:W-:Y:S02]  /*0d70*/  SHF.R.U64 R23, R12, R20.reuse, R5.reuse ;  /* 0x000000140c177219 */ /* 0x184fe40000001205 */
[----:B------:R-:W-:-:S05]  /*0d80*/  SHF.R.U32.HI R5, RZ, R20, R5 ;  /* 0x00000014ff057219 */ /* 0x000fca0000011605 */
[----:B------:R-:W2:Y:S01]  /*0d90*/  LDC R19, c[0x0][0x638] ;  /* 0x00018e00ff137b82 */ /* 0x000ea20000000800 */
[-CC-:B---3--:R-:W-:Y:S02]  /*0da0*/  SHF.R.U64 R14, R23, R24.reuse, R5.reuse ;  /* 0x00000018170e7219 */ /* 0x188fe40000001205 */
[-C--:B------:R-:W-:Y:S02]  /*0db0*/  SHF.L.U32 R3, R3, R24.reuse, RZ ;  /* 0x0000001803037219 */ /* 0x080fe400000006ff */
[----:B------:R-:W-:Y:S01]  /*0dc0*/  SHF.R.U32.HI R5, RZ, R24, R5 ;  /* 0x00000018ff057219 */ /* 0x000fe20000011605 */
[----:B------:R-:W-:Y:S01]  /*0dd0*/  IMAD.MOV.U32 R4, RZ, RZ, R14 ;  /* 0x000000ffff047224 */ /* 0x000fe200078e000e */
[----:B------:R-:W-:Y:S01]  /*0de0*/  LOP3.LUT R10, RZ, R3, RZ, 0x33, !PT ;  /* 0x00000003ff0a7212 */ /* 0x000fe200078e33ff */
[----:B------:R-:W3:Y:S01]  /*0df0*/  LDC R21, c[0x0][0x610] ;  /* 0x00018400ff157b82 */ /* 0x000ee20000000800 */
[----:B------:R-:W-:Y:S05]  /*0e00*/  @!P0 BRA `(.L_x_11) ;  /* 0x0000000000288947 */ /* 0x000fea0003800000 */
[----:B------:R-:W4:Y:S02]  /*0e10*/  LDC R3, c[0x0][0x64c] ;  /* 0x00019300ff037b82 */ /* 0x000f240000000800 */
[----:B----4-:R-:W-:-:S05]  /*0e20*/  IADD3 R3, P0, R14, R3, RZ ;  /* 0x000000030e037210 */ /* 0x010fca0007f1e0ff */
        /* <DEDUP_REMOVED lines=8> */
.L_x_11:
[----:B-1----:R-:W-:Y:S01]  /*0eb0*/  SHF.R.U64 R4, R4, R15, R5 ;  /* 0x0000000f04047219 */ /* 0x002fe20000001205 */
[----:B0-----:R-:W-:Y:S01]  /*0ec0*/  VIADD R5, R22, 0xffffffff ;  /* 0xffffffff16057836 */ /* 0x001fe20000000000 */
[----:B------:R-:W-:Y:S02]  /*0ed0*/  SHF.L.U32 R3, R13, R24, RZ ;  /* 0x000000180d037219 */ /* 0x000fe400000006ff */
[----:B------:R-:W-:Y:S02]  /*0ee0*/  LOP3.LUT R10, R23, R10, RZ, 0xc0, !PT ;  /* 0x0000000a170a7212 */ /* 0x000fe400078ec0ff */
[----:B------:R-:W-:Y:S02]  /*0ef0*/  IADD3 R6, -R4, RZ, RZ ;  /* 0x000000ff04067210 */ /* 0x000fe40007ffe1ff */
[----:B------:R-:W-:Y:S01]  /*0f00*/  LOP3.LUT R12, R12, R5, RZ, 0xc0, !PT ;  /* 0x000000050c0c7212 */ /* 0x000fe200078ec0ff */
[----:B------:R-:W-:Y:S01]  /*0f10*/  IMAD R5, R3, R4, R10 ;  /* 0x0000000403057224 */ /* 0x000fe200078e020a */
[----:B------:R-:W-:Y:S01]  /*0f20*/  SEL R0, R0, R25, !P2 ;  /* 0x0000001900007207 */ /* 0x000fe20005000000 */
[----:B--2---:R-:W-:Y:S01]  /*0f30*/  IMAD R3, R6, R19, R14 ;  /* 0x0000001306037224 */ /* 0x004fe200078e020e */
[----:B------:R-:W-:Y:S01]  /*0f40*/  R2UR UR42, R28 ;  /* 0x000000001c2a72ca */ /* 0x000fe200000e0000 */
[----:B------:R-:W-:-:S02]  /*0f50*/  IMAD.MOV.U32 R4, RZ, RZ, 0x1 ;  /* 0x00000001ff047424 */ /* 0x000fc400078e00ff */
[----:B---3--:R-:W-:Y:S02]  /*0f60*/  IMAD R0, R5, R21, R0 ;  /* 0x0000001505007224 */ /* 0x008fe400078e0200 */
[----:B------:R-:W-:-:S05]  /*0f70*/  IMAD R3, R3, R22, R12 ;  /* 0x0000001603037224 */ /* 0x000fca00078e020c */
[----:B------:R-:W-:Y:S02]  /*0f80*/  SEL R5, R3, R0, !P2 ;  /* 0x0000000003057207 */ /* 0x000fe40005000000 */
[----:B------:R-:W-:Y:S02]  /*0f90*/  SEL R23, R0, R3, !P2 ;  /* 0x0000000300177207 */ /* 0x000fe40005000000 */
[----:B------:R-:W-:Y:S01]  /*0fa0*/  PRMT R3, R4, 0x7610, R3 ;  /* 0x0000761004037816 */ /* 0x000fe20000000003 */
[----:B------:R0:W-:Y:S06]  /*0fb0*/  STL [R1], R5 ;  /* 0x0000000501007387 */ /* 0x0001ec0000100800 */
.L_x_9:
[----:B------:R-:W-:-:S08]  /*0fc0*/  NOP ;  /* 0x0000000000007918 */ /* 0x000fd00000000000 */
[----:B------:R-:W1:Y:S02]  /*0fd0*/  USETMAXREG.TRY_ALLOC.CTAPOOL UP0, 0xe8 ;  /* 0x000000e8000079c8 */ /* 0x000e640008000600 */
[----:B-1----:R-:W-:-:S13]  /*0fe0*/  PLOP3.LUT P0, PT, PT, PT, UP0, 0x80, 0x0 ;  /* 0x000000000000781c */ /* 0x002fda0003f0f008 */
[----:B------:R-:W-:Y:S05]  /*0ff0*/  @!P0 BRA `(.L_x_9) ;  /* 0xfffffffc00f08947 */ /* 0x000fea000383ffff */
[----:B------:R-:W-:Y:S01]  /*1000*/  ULDC.64 UR4, c[0x0][0x598] ;  /* 0x0001660000047ab9 */ /* 0x000fe20000000a00 */
[----:B------:R-:W-:Y:S01]  /*1010*/  ULDC.64 UR36, c[0x0][0x208] ;  /* 0x0000820000247ab9 */ /* 0x000fe20000000a00 */
[----:B------:R-:W-:-:S04]  /*1020*/  ISETP.NE.U32.AND P0, PT, RZ, UR4, PT ;  /* 0x00000004ff007c0c */ /* 0x000fc8000bf05070 */
[----:B------:R-:W-:-:S13]  /*1030*/  ISETP.NE.AND.EX P0, PT, RZ, UR5, PT, P0 ;  /* 0x00000005ff007c0c */ /* 0x000fda000bf05300 */
[----:B------:R-:W-:Y:S05]  /*1040*/  @!P0 BRA `(.L_x_12) ;  /* 0x00000000001c8947 */ /* 0x000fea0003800000 */
[----:B0-----:R-:W0:Y:S02]  /*1050*/  LDC.64 R4, c[0x0][0x598] ;  /* 0x00016600ff047b82 */ /* 0x001e240000000a00 */
[----:B0-----:R-:W2:Y:S02]  /*1060*/  LDG.E.64 R4, desc[UR36][R4.64] ;  /* 0x0000002404047981 */ /* 0x001ea4000c1e1b00 */
[----:B--2---:R-:W-:-:S04]  /*1070*/  ISETP.NE.U32.AND P0, PT, R4, RZ, PT ;  /* 0x000000ff0400720c */ /* 0x004fc80003f05070 */
[----:B------:R-:W-:-:S13]  /*1080*/  ISETP.NE.AND.EX P0, PT, R5, RZ, PT, P0 ;  /* 0x000000ff0500720c */ /* 0x000fda0003f05300 */
[----:B------:R-:W-:Y:S05]  /*1090*/  @!P0 BRA `(.L_x_12) ;  /* 0x0000000000088947 */ /* 0x000fea0003800000 */
[----:B------:R0:W5:Y:S01]  /*10a0*/  LD.E R19, desc[UR36][R4.64] ;  /* 0x0000002404137980 */ /* 0x000162000c101900 */
[----:B------:R-:W-:Y:S05]  /*10b0*/  BRA `(.L_x_13) ;  /* 0x0000000000247947 */ /* 0x000fea0003800000 */
.L_x_12:
[----:B------:R-:W-:Y:S02]  /*10c0*/  ULDC.64 UR4, c[0x0][0x588] ;  /* 0x0001620000047ab9 */ /* 0x000fe40000000a00 */
[----:B------:R-:W-:-:S04]  /*10d0*/  ISETP.NE.U32.AND P0, PT, RZ, UR4, PT ;  /* 0x00000004ff007c0c */ /* 0x000fc8000bf05070 */
[----:B------:R-:W-:-:S13]  /*10e0*/  ISETP.NE.AND.EX P0, PT, RZ, UR5, PT, P0 ;  /* 0x00000005ff007c0c */ /* 0x000fda000bf05300 */
[----:B------:R-:W-:Y:S05]  /*10f0*/  @!P0 BRA `(.L_x_14) ;  /* 0x00000000000c8947 */ /* 0x000fea0003800000 */
[----:B0-----:R-:W0:Y:S02]  /*1100*/  LDC.64 R4, c[0x0][0x588] ;  /* 0x00016200ff047b82 */ /* 0x001e240000000a00 */
[----:B0-----:R1:W5:Y:S01]  /*1110*/  LDG.E R19, desc[UR36][R4.64] ;  /* 0x0000002404137981 */ /* 0x001362000c1e1900 */
[----:B------:R-:W-:Y:S05]  /*1120*/  BRA `(.L_x_13) ;  /* 0x0000000000087947 */ /* 0x000fea0003800000 */
.L_x_14:
[----:B------:R-:W-:Y:S02]  /*1130*/  ULDC UR4, c[0x0][0x580] ;  /* 0x0001600000047ab9 */ /* 0x000fe40000000800 */
[----:B------:R-:W-:-:S07]  /*1140*/  IMAD.U32 R19, RZ, RZ, UR4 ;  /* 0x00000004ff137e24 */ /* 0x000fce000f8e00ff */
.L_x_13:
[----:B------:R-:W-:Y:S02]  /*1150*/  ULDC.64 UR4, c[0x0][0x5a0] ;  /* 0x0001680000047ab9 */ /* 0x000fe40000000a00 */
[----:B------:R-:W-:-:S04]  /*1160*/  ISETP.NE.U32.AND P0, PT, RZ, UR4, PT ;  /* 0x00000004ff007c0c */ /* 0x000fc8000bf05070 */
[----:B------:R-:W-:-:S13]  /*1170*/  ISETP.NE.AND.EX P0, PT, RZ, UR5, PT, P0 ;  /* 0x00000005ff007c0c */ /* 0x000fda000bf05300 */
[----:B------:R-:W-:Y:S05]  /*1180*/  @!P0 BRA `(.L_x_15) ;  /* 0x00000000001c8947 */ /* 0x000fea0003800000 */
[----:B01----:R-:W0:Y:S02]  /*1190*/  LDC.64 R4, c[0x0][0x5a0] ;  /* 0x00016800ff047b82 */ /* 0x003e240000000a00 */
[----:B0-----:R-:W2:Y:S02]  /*11a0*/  LDG.E.64 R4, desc[UR36][R4.64] ;  /* 0x0000002404047981 */ /* 0x001ea4000c1e1b00 */
[----:B--2---:R-:W-:-:S04]  /*11b0*/  ISETP.NE.U32.AND P0, PT, R4, RZ, PT ;  /* 0x000000ff0400720c */ /* 0x004fc80003f05070 */
[----:B------:R-:W-:-:S13]  /*11c0*/  ISETP.NE.AND.EX P0, PT, R5, RZ, PT, P0 ;  /* 0x000000ff0500720c */ /* 0x000fda0003f05300 */
[----:B------:R-:W-:Y:S05]  /*11d0*/  @!P0 BRA `(.L_x_15) ;  /* 0x0000000000088947 */ /* 0x000fea0003800000 */
[----:B------:R0:W5:Y:S01]  /*11e0*/  LD.E R22, desc[UR36][R4.64] ;  /* 0x0000002404167980 */ /* 0x000162000c101900 */
[----:B------:R-:W-:Y:S05]  /*11f0*/  BRA `(.L_x_16) ;  /* 0x0000000000247947 */ /* 0x000fea0003800000 */
.L_x_15:
[----:B------:R-:W-:Y:S02]  /*1200*/  ULDC.64 UR4, c[0x0][0x590] ;  /* 0x0001640000047ab9 */ /* 0x000fe40000000a00 */
[----:B------:R-:W-:-:S04]  /*1210*/  ISETP.NE.U32.AND P0, PT, RZ, UR4, PT ;  /* 0x00000004ff007c0c */ /* 0x000fc8000bf05070 */
[----:B------:R-:W-:-:S13]  /*1220*/  ISETP.NE.AND.EX P0, PT, RZ, UR5, PT, P0 ;  /* 0x00000005ff007c0c */ /* 0x000fda000bf05300 */
[----:B------:R-:W-:Y:S05]  /*1230*/  @!P0 BRA `(.L_x_17) ;  /* 0x00000000000c8947 */ /* 0x000fea0003800000 */
[----:B01----:R-:W0:Y:S02]  /*1240*/  LDC.64 R4, c[0x0][0x590] ;  /* 0x00016400ff047b82 */ /* 0x003e240000000a00 */
[----:B0-----:R1:W5:Y:S01]  /*1250*/  LDG.E R22, desc[UR36][R4.64] ;  /* 0x0000002404167981 */ /* 0x001362000c1e1900 */
[----:B------:R-:W-:Y:S05]  /*1260*/  BRA `(.L_x_16) ;  /* 0x0000000000087947 */ /* 0x000fea0003800000 */
.L_x_17:
[----:B------:R-:W-:Y:S02]  /*1270*/  ULDC UR4, c[0x0][0x584] ;  /* 0x0001610000047ab9 */ /* 0x000fe40000000800 */
[----:B------:R-:W-:-:S07]  /*1280*/  IMAD.U32 R22, RZ, RZ, UR4 ;  /* 0x00000004ff167e24 */ /* 0x000fce000f8e00ff */
.L_x_16:
[----:B------:R-:W-:-:S13]  /*1290*/  LOP3.LUT P0, RZ, R3, 0xff, RZ, 0xc0, !PT ;  /* 0x000000ff03ff7812 */ /* 0x000fda000780c0ff */
[----:B------:R-:W-:Y:S05]  /*12a0*/  @!P0 EXIT ;  /* 0x000000000000894d */ /* 0x000fea0003800000 */
[----:B------:R-:W-:Y:S01]  /*12b0*/  ULDC UR4, c[0x0][0x28c] ;  /* 0x0000a30000047ab9 */ /* 0x000fe20000000800 */
[----:B------:R-:W-:Y:S01]  /*12c0*/  UMOV UR38, URZ ;  /* 0x0000003f00267c82 */ /* 0x000fe20008000000 */
[----:B------:R-:W-:Y:S01]  /*12d0*/  UIADD3 UR4, UR4, 0x1f, URZ ;  /* 0x0000001f04047890 */ /* 0x000fe2000fffe03f */
[----:B------:R-:W-:-:S03]  /*12e0*/  UMOV UR39, URZ ;  /* 0x0000003f00277c82 */ /* 0x000fc60008000000 */
[----:B------:R-:W-:-:S04]  /*12f0*/  USHF.R.S32.HI UR5, URZ, 0x1f, UR4 ;  /* 0x0000001f3f057899 */ /* 0x000fc80008011404 */
[----:B------:R-:W-:-:S04]  /*1300*/  ULEA.HI UR5, UR5, UR4, URZ, 0x5 ;  /* 0x0000000405057291 */ /* 0x000fc8000f8f283f */
[----:B------:R-:W-:-:S12]  /*1310*/  USHF.R.S32.HI UR41, URZ, 0x5, UR5 ;  /* 0x000000053f297899 */ /* 0x000fd80008011405 */
.L_x_421:
[----:B------:R-:W2:Y:S01]  /*1320*/  S2R R0, SR_TID.X ;  /* 0x0000000000007919 */ /* 0x000ea20000002100 */
[----:B---3--:R-:W3:Y:S01]  /*1330*/  S2UR UR7, SR_CgaCtaId ;  /* 0x00000000000779c3 */ /* 0x008ee20000008800 */
[----:B------:R-:W-:Y:S02]  /*1340*/  UMOV UR6, 0x400 ;  /* 0x0000040000067882 */ /* 0x000fe40000000000 */
[----:B---3--:R-:W-:Y:S01]  /*1350*/  ULEA UR6, UR7, UR6, 0x18 ;  /* 0x0000000607067291 */ /* 0x008fe2000f8ec03f */
[----:B--2---:R-:W-:-:S04]  /*1360*/  LOP3.LUT R0, R0, 0x80, RZ, 0xc0, !PT ;  /* 0x0000008000007812 */ /* 0x004fc800078ec0ff */
[----:B------:R-:W-:-:S06]  /*1370*/  SHF.R.U32.HI R0, RZ, 0x7, R0 ;  /* 0x00000007ff007819 */ /* 0x000fcc0000011600 */
[----:B------:R-:W2:Y:S02]  /*1380*/  SHFL.IDX PT, R0, R0, RZ, 0x1f ;  /* 0x00001fff00007589 */ /* 0x000ea400000e0000 */
[----:B--2---:R-:W-:-:S13]  /*1390*/  R2UR UR4, R0 ;  /* 0x00000000000472ca */ /* 0x004fda00000e0000 */
[----:B------:R-:W-:-:S04]  /*13a0*/  ULEA.HI UR5, UR4, UR4, URZ, 0x1 ;  /* 0x0000000404057291 */ /* 0x000fc8000f8f083f */
[----:B------:R-:W-:-:S04]  /*13b0*/  ULOP3.LUT UR5, UR5, 0xffffe, URZ, 0xc0, !UPT ;  /* 0x000ffffe05057892 */ /* 0x000fc8000f8ec03f */
[----:B------:R-:W-:-:S03]  /*13c0*/  UIADD3 UR5, UR4, -UR5, URZ ;  /* 0x8000000504057290 */ /* 0x000fc6000fffe03f */
[----:B------:R-:W-:Y:S01]  /*13d0*/  ULDC UR4, c[0x0][0x28c] ;  /* 0x0000a30000047ab9 */ /* 0x000fe20000000800 */
[----:B------:R-:W-:Y:S01]  /*13e0*/  ULEA UR5, UR5, UR6, 0xc ;  /* 0x0000000605057291 */ /* 0x000fe2000f8e603f */
[----:B------:R-:W-:-:S03]  /*13f0*/  ISETP.LT.AND P0, PT, RZ, UR4, PT ;  /* 0x00000004ff007c0c */ /* 0x000fc6000bf01270 */
[----:B------:R-:W-:-:S04]  /*1400*/  UIADD3 UR5, UR5, 0x180, URZ ;  /* 0x0000018005057890 */ /* 0x000fc8000fffe03f */
[----:B------:R-:W-:-:S04]  /*1410*/  USHF.R.U32.HI UR5, URZ, 0x4, UR5 ;  /* 0x000000043f057899 */ /* 0x000fc80008011605 */
[----:B------:R-:W-:Y:S02]  /*1420*/  ULOP3.LUT UR43, UR5, 0x3fff, URZ, 0xc0, !UPT ;  /* 0x00003fff052b7892 */ /* 0x000fe4000f8ec03f */
[----:B----4-:R-:W-:Y:S10]  /*1430*/  @P0 BRA `(.L_x_18) ;  /* 0x0000000000400947 */ /* 0x010ff40003800000 */
[----:B------:R-:W-:Y:S01]  /*1440*/  MOV R0, 0x0 ;  /* 0x0000000000007802 */ /* 0x000fe20000000f00 */
[----:B------:R-:W-:Y:S01]  /*1450*/  ULDC.64 UR4, c[0x4][0x68] ;  /* 0x01001a0000047ab9 */ /* 0x000fe20000000a00 */
[----:B------:R-:W-:Y:S01]  /*1460*/  ULDC.64 UR6, c[0x4][0x8] ;  /* 0x0100020000067ab9 */ /* 0x000fe20000000a00 */
[----:B01----:R-:W-:Y:S01]  /*1470*/  IMAD.U32 R4, RZ, RZ, UR4 ;  /* 0x00000004ff047e24 */ /* 0x003fe2000f8e00ff */
[----:B------:R0:W1:Y:S01]  /*1480*/  LDC.64 R14, c[0x4][R0] ;  /* 0x01000000000e7b82 */ /* 0x0000620000000a00 */
[----:B------:R-:W-:Y:S01]  /*1490*/  IMAD.U32 R5, RZ, RZ, UR5 ;  /* 0x00000005ff057e24 */ /* 0x000fe2000f8e00ff */
[----:B------:R-:W-:Y:S01]  /*14a0*/  ULDC.64 UR4, c[0x4][0x70] ;  /* 0x01001c0000047ab9 */ /* 0x000fe20000000a00 */
[----:B------:R-:W-:Y:S01]  /*14b0*/  IMAD.U32 R10, RZ, RZ, UR6 ;  /* 0x00000006ff0a7e24 */ /* 0x000fe2000f8e00ff */
[----:B------:R-:W-:Y:S01]  /*14c0*/  MOV R7, UR5 ;  /* 0x0000000500077c02 */ /* 0x000fe20008000f00 */
[----:B------:R-:W-:Y:S02]  /*14d0*/  IMAD.U32 R6, RZ, RZ, UR4 ;  /* 0x00000004ff067e24 */ /* 0x000fe4000f8e00ff */
[----:B------:R-:W-:-:S02]  /*14e0*/  IMAD.U32 R11, RZ, RZ, UR7 ;  /* 0x00000007ff0b7e24 */ /* 0x000fc4000f8e00ff */
[----:B------:R-:W-:Y:S02]  /*14f0*/  IMAD.MOV.U32 R8, RZ, RZ, 0x1e1 ;  /* 0x000001e1ff087424 */ /* 0x000fe400078e00ff */
[----:B------:R-:W-:Y:S02]  /*1500*/  IMAD.MOV.U32 R12, RZ, RZ, 0x1 ;  /* 0x00000001ff0c7424 */ /* 0x000fe400078e00ff */
[----:B0-----:R-:W-:-:S07]  /*1510*/  IMAD.MOV.U32 R13, RZ, RZ, RZ ;  /* 0x000000ffff0d7224 */ /* 0x001fce00078e00ff */
[----:B------:R-:W-:-:S07]  /*1520*/  LEPC R20, `(.L_x_18) ;  /* 0x000000001014794e */ /* 0x000fce0000000000 */
[----:B-1---5:R-:W-:Y:S05]  /*1530*/  CALL.ABS.NOINC R14 ;  /* 0x000000000e007343 */ /* 0x022fea0003c00000 */
.L_x_18:
[----:B------:R-:W-:-:S06]  /*1540*/  ULOP3.LUT UR4, UR40, 0x1, URZ, 0xfc, !UPT ;  /* 0x0000000128047892 */ /* 0x000fcc000f8efc3f */
[----:B------:R-:W-:-:S05]  /*1550*/  IMAD.U32 R0, RZ, RZ, UR4 ;  /* 0x00000004ff007e24 */ /* 0x000fca000f8e00ff */
[----:B------:R-:W-:-:S13]  /*1560*/  ISETP.NE.AND P0, PT, R0, 0x3, PT ;  /* 0x000000030000780c */ /* 0x000fda0003f05270 */
[----:B------:R-:W-:Y:S05]  /*1570*/  @!P0 BRA `(.L_x_19) ;  /* 0x0000000000048947 */ /* 0x000fea0003800000 */
[----:B------:R-:W-:Y:S01]  /*1580*/  BPT.TRAP 0x1 ;  /* 0x000000040000795c */ /* 0x000fe20000300000 */
.L_x_19:
[----:B------:R-:W2:Y:S01]  /*1590*/  S2UR UR5, SR_CgaCtaId ;  /* 0x00000000000579c3 */ /* 0x000ea20000008800 */
[----:B------:R-:W-:Y:S01]  /*15a0*/  UMOV UR4, 0x400 ;  /* 0x0000040000047882 */ /* 0x000fe20000000000 */
[----:B------:R-:W-:Y:S01]  /*15b0*/  MOV R3, UR39 ;  /* 0x0000002700037c02 */ /* 0x000fe20008000f00 */
[----:B------:R-:W-:-:S05]  /*15c0*/  IMAD.U32 R0, RZ, RZ, UR38 ;  /* 0x00000026ff007e24 */ /* 0x000fca000f8e00ff */
[----:B------:R-:W-:Y:S01]  /*15d0*/  SHF.L.U32 R0, R0, 0x1f, RZ ;  /* 0x0000001f00007819 */ /* 0x000fe200000006ff */
[----:B--2---:R-:W-:-:S06]  /*15e0*/  ULEA UR4, UR5, UR4, 0x18 ;  /* 0x0000000405047291 */ /* 0x004fcc000f8ec03f */
[----:B------:R-:W-:-:S04]  /*15f0*/  IMAD.U32 R6, RZ, RZ, UR4 ;  /* 0x00000004ff067e24 */ /* 0x000fc8000f8e00ff */
[----:B------:R-:W-:-:S04]  /*1600*/  IMAD R3, R3, 0x8, R6 ;  /* 0x0000000803037824 */ /* 0x000fc800078e0206 */
[----:B------:R2:W3:Y:S01]  /*1610*/  SYNCS.PHASECHK.TRANS64.TRYWAIT P1, [R3+URZ], R0 ;  /* 0x00000000030075a7 */ /* 0x0004e2000802017f */
[----:B------:R-:W-:Y:S05]  /*1620*/  @!P0 BRA `(.L_x_20) ;  /* 0x0000000000048947 */ /* 0x000fea0003800000 */
[----:B------:R-:W-:Y:S01]  /*1630*/  BPT.TRAP 0x1 ;  /* 0x000000040000795c */ /* 0x000fe20000300000 */
.L_x_20:
[----:B---3--:R-:W-:Y:S05]  /*1640*/  @P1 BRA `(.L_x_21) ;  /* 0x0000000000081947 */ /* 0x008fea0003800000 */
[----:B------:R-:W3:Y:S02]  /*1650*/  SYNCS.PHASECHK.TRANS64.TRYWAIT P1, [R3+URZ], R0 ;  /* 0x00000000030075a7 */ /* 0x000ee4000802017f */
[----:B---3--:R-:W-:Y:S05]  /*1660*/  @!P1 BRA `(.L_x_22) ;  /* 0x000000e800409947 */ /* 0x008fea0003800000 */
.L_x_21:
[----:B------:R-:W-:-:S04]  /*1670*/  UISETP.LT.AND UP0, UPT, UR41, 0x1, UPT ;  /* 0x000000012900788c */ /* 0x000fc8000bf01270 */
[----:B------:R-:W-:-:S06]  /*1680*/  USEL UR4, UR41, 0x1, UP0 ;  /* 0x0000000129047887 */ /* 0x000fcc0008000000 */
[----:B--23--:R-:W-:Y:S01]  /*1690*/  IMAD.U32 R0, RZ, RZ, UR4 ;  /* 0x00000004ff007e24 */ /* 0x00cfe2000f8e00ff */
[----:B------:R-:W-:Y:S05]  /*16a0*/  WARPSYNC.ALL ;  /* 0x0000000000007948 */ /* 0x000fea0003800000 */
[----:B------:R-:W-:-:S04]  /*16b0*/  IADD3 R0, -R0, UR41, RZ ;  /* 0x0000002900007c10 */ /* 0x000fc8000fffe1ff */
[----:B------:R-:W-:Y:S02]  /*16c0*/  ISETP.GE.AND P1, PT, R0, 0x1, PT ;  /* 0x000000010000780c */ /* 0x000fe40003f26270 */
[----:B------:R-:W-:Y:S01]  /*16d0*/  R2UR UR4, R6 ;  /* 0x00000000060472ca */ /* 0x000fe200000e0000 */
[----:B------:R-:W-:Y:S01]  /*16e0*/  WARPGROUP.ARRIVE ;  /* 0x00000000000079c5 */ /* 0x000fe20000000000 */
[----:B------:R-:W-:Y:S01]  /*16f0*/  UMOV UR9, 0x80000020 ;  /* 0x8000002000097882 */ /* 0x000fe20000000000 */
[----:B------:R-:W-:-:S10]  /*1700*/  UMOV UR11, 0x80000020 ;  /* 0x80000020000b7882 */ /* 0x000fd40000000000 */
[----:B------:R-:W-:-:S04]  /*1710*/  UIADD3 UR4, UR4, 0x1b180, URZ ;  /* 0x0001b18004047890 */ /* 0x000fc8000fffe03f */
[----:B------:R-:W-:-:S04]  /*1720*/  USHF.R.U32.HI UR4, URZ, 0x4, UR4 ;  /* 0x000000043f047899 */ /* 0x000fc80008011604 */
[----:B------:R-:W-:Y:S02]  /*1730*/  ULOP3.LUT UR5, UR4, 0x3fff, URZ, 0xc0, !UPT ;  /* 0x00003fff04057892 */ /* 0x000fe4000f8ec03f */
[----:B------:R-:W-:Y:S02]  /*1740*/  ULOP3.LUT UR4, UR43, 0x10000, URZ, 0xfc, !UPT ;  /* 0x000100002b047892 */ /* 0x000fe4000f8efc3f */
[----:B------:R-:W-:Y:S02]  /*1750*/  ULOP3.LUT UR5, UR5, 0x10000, URZ, 0xfc, !UPT ;  /* 0x0001000005057892 */ /* 0x000fe4000f8efc3f */
[----:B------:R-:W-:Y:S02]  /*1760*/  UIMAD UR6, UR39, 0x300, UR4 ;  /* 0x00000300270678a4 */ /* 0x000fe4000f8e0204 */
[----:B------:R-:W-:-:S05]  /*1770*/  UIMAD UR7, UR39, 0x300, UR5 ;  /* 0x00000300270778a4 */ /* 0x000fca000f8e0205 */
[----:B------:R-:W-:Y:S02]  /*1780*/  UMOV UR8, UR6 ;  /* 0x0000000600087c82 */ /* 0x000fe40008000000 */
[----:B------:R-:W-:Y:S02]  /*1790*/  UMOV UR10, UR7 ;  /* 0x00000007000a7c82 */ /* 0x000fe40008000000 */
[----:B------:R-:W-:Y:S01]  /*17a0*/  HGMMA.64x192x16.F32 R120, gdesc[UR8], RZ, !UPT, gsb0 ;  /* 0x02e00000087879f0 */ /* 0x000fe2000c0008ff */
[----:B------:R-:W-:Y:S01]  /*17b0*/  UIADD3 UR8, UR6, 0x200, URZ ;  /* 0x0000020006087890 */ /* 0x000fe2000fffe03f */
[----:B------:R-:W-:Y:S01]  /*17c0*/  UMOV UR9, 0x80000020 ;  /* 0x8000002000097882 */ /* 0x000fe20000000000 */
[----:B------:R-:W-:Y:S02]  /*17d0*/  WARPGROUP.DEPBAR.LE gsb0, 0x0 ;  /* 0x00008000000079c5 */ /* 0x000fe40000010000 */
[----:B------:R-:W-:-:S15]  /*17e0*/  WARPGROUP.ARRIVE ;  /* 0x00000000000079c5 */ /* 0x000fde0000000000 */
[----:B------:R-:W-:Y:S01]  /*17f0*/  HGMMA.64x192x16.F32 R24, gdesc[UR8], RZ, !UPT, gsb0 ;  /* 0x02e00000081879f0 */ /* 0x000fe2000c0008ff */
[----:B------:R-:W-:Y:S02]  /*1800*/  UIADD3 UR8, UR6, 0x2, URZ ;  /* 0x0000000206087890 */ /* 0x000fe4000fffe03f */
[----:B------:R-:W-:Y:S01]  /*1810*/  UIADD3 UR10, UR7, 0x2, URZ ;  /* 0x00000002070a7890 */ /* 0x000fe2000fffe03f */
[----:B------:R-:W-:Y:S01]  /*1820*/  UMOV UR9, 0x80000020 ;  /* 0x8000002000097882 */ /* 0x000fe20000000000 */
[----:B------:R-:W-:Y:S01]  /*1830*/  UMOV UR11, 0x80000020 ;  /* 0x80000020000b7882 */ /* 0x000fe20000000000 */
[----:B------:R-:W-:Y:S02]  /*1840*/  WARPGROUP.DEPBAR.LE gsb0, 0x0 ;  /* 0x00008000000079c5 */ /* 0x000fe40000010000 */
[----:B------:R-:W-:-:S12]  /*1850*/  WARPGROUP.ARRIVE ;  /* 0x00000000000079c5 */ /* 0x000fd80000000000 */
[----:B------:R-:W-:Y:S01]  /*1860*/  HGMMA.64x192x16.F32 R120, gdesc[UR8], R120, gsb0 ;  /* 0x02e00000087879f0 */ /* 0x000fe20008000878 */
[----:B------:R-:W-:Y:S01]  /*1870*/  UIADD3 UR8, UR6, 0x202, URZ ;  /* 0x0000020206087890 */ /* 0x000fe2000fffe03f */
[----:B------:R-:W-:Y:S01]  /*1880*/  UMOV UR9, 0x80000020 ;  /* 0x8000002000097882 */ /* 0x000fe20000000000 */
[----:B------:R-:W-:Y:S02]  /*1890*/  WARPGROUP.DEPBAR.LE gsb0, 0x0 ;  /* 0x00008000000079c5 */ /* 0x000fe40000010000 */
[----:B------:R-:W-:-:S15]  /*18a0*/  WARPGROUP.ARRIVE ;  /* 0x00000000000079c5 */ /* 0x000fde0000000000 */
[----:B------:R-:W-:Y:S03]  /*18b0*/  HGMMA.64x192x16.F32 R24, gdesc[UR8], R24, gsb0 ;  /* 0x02e00000081879f0 */ /* 0x000fe60008000818 */
[----:B------:R-:W-:Y:S02]  /*18c0*/  WARPGROUP.DEPBAR.LE gsb0, 0x0 ;  /* 0x00008000000079c5 */ /* 0x000fe40000010000 */
[----:B------:R-:W-:Y:S05]  /*18d0*/  @!P1 BRA `(.L_x_23) ;  /* 0x0000000400189947 */ /* 0x000fea0003800000 */
[----:B------:R-:W-:Y:S02]  /*18e0*/  UIADD3 UR6, UR39, 0x1, URZ ;  /* 0x0000000127067890 */ /* 0x000fe4000fffe03f */
[----:B------:R-:W-:Y:S02]  /*18f0*/  IMAD.U32 R3, RZ, RZ, UR39 ;  /* 0x00000027ff037e24 */ /* 0x000fe4000f8e00ff */
[----:B------:R-:W-:-:S04]  /*1900*/  UISETP.NE.AND UP0, UPT, UR6, 0x9, UPT ;  /* 0x000000090600788c */ /* 0x000fc8000bf05270 */
[----:B------:R-:W-:Y:S02]  /*1910*/  USEL UR7, URZ, 0x1, UP0 ;  /* 0x000000013f077887 */ /* 0x000fe40008000000 */
[----:B------:R-:W-:Y:S02]  /*1920*/  USEL UR6, UR6, URZ, UP0 ;  /* 0x0000003f06067287 */ /* 0x000fe40008000000 */
[----:B------:R-:W-:-:S06]  /*1930*/  ULOP3.LUT UR7, UR38, UR7, URZ, 0x3c, !UPT ;  /* 0x0000000726077292 */ /* 0x000fcc000f8e3c3f */
[----:B------:R-:W-:-:S07]  /*1940*/  IMAD.U32 R7, RZ, RZ, UR7 ;  /* 0x00000007ff077e24 */ /* 0x000fce000f8e00ff */
.L_x_30:
[----:B------:R-:W-:Y:S05]  /*1950*/  @!P0 BRA `(.L_x_24) ;  /* 0x0000000000048947 */ /* 0x000fea0003800000 */
[----:B------:R-:W-:Y:S01]  /*1960*/  BPT.TRAP 0x1 ;  /* 0x000000040000795c */ /* 0x000fe20000300000 */
.L_x_24:
[----:B------:R-:W2:Y:S01]  /*1970*/  S2UR UR8, SR_CgaCtaId ;  /* 0x00000000000879c3 */ /* 0x000ea20000008800 */
[----:B------:R-:W-:Y:S01]  /*1980*/  UMOV UR7, 0x400 ;  /* 0x0000040000077882 */ /* 0x000fe20000000000 */
[----:B01----:R-:W-:Y:S02]  /*1990*/  MOV R5, UR6 ;  /* 0x0000000600057c02 */ /* 0x003fe40008000f00 */
[----:B------:R-:W-:Y:S01]  /*19a0*/  SHF.L.U32 R4, R7, 0x1f, RZ ;  /* 0x0000001f07047819 */ /* 0x000fe200000006ff */
[----:B--2---:R-:W-:-:S06]  /*19b0*/  ULEA UR7, UR8, UR7, 0x18 ;  /* 0x0000000708077291 */ /* 0x004fcc000f8ec03f */
[----:B------:R-:W-:-:S04]  /*19c0*/  IMAD.U32 R6, RZ, RZ, UR7 ;  /* 0x00000007ff067e24 */ /* 0x000fc8000f8e00ff */
[----:B------:R-:W-:-:S04]  /*19d0*/  IMAD R5, R5, 0x8, R6 ;  /* 0x0000000805057824 */ /* 0x000fc800078e0206 */
[----:B------:R0:W1:Y:S01]  /*19e0*/  SYNCS.PHASECHK.TRANS64.TRYWAIT P1, [R5+URZ], R4 ;  /* 0x00000004050075a7 */ /* 0x000062000802017f */
[----:B------:R-:W-:Y:S05]  /*19f0*/  @!P0 BRA `(.L_x_25) ;  /* 0x0000000000048947 */ /* 0x000fea0003800000 */
[----:B------:R-:W-:Y:S01]  /*1a00*/  BPT.TRAP 0x1 ;  /* 0x000000040000795c */ /* 0x000fe20000300000 */
.L_x_25:
[----:B-1----:R-:W-:Y:S05]  /*1a10*/  @P1 BRA `(.L_x_26) ;  /* 0x0000000000081947 */ /* 0x002fea0003800000 */
[----:B------:R-:W1:Y:S02]  /*1a20*/  SYNCS.PHASECHK.TRANS64.TRYWAIT P1, [R5+URZ], R4 ;  /* 0x00000004050075a7 */ /* 0x000e64000802017f */
[----:B-1----:R-:W-:Y:S05]  /*1a30*/  @!P1 BRA `(.L_x_27) ;  /* 0x000000e400609947 */ /* 0x002fea0003800000 */
.L_x_26:
[----:B------:R-:W-:Y:S01]  /*1a40*/  UIMAD UR7, UR6, 0x300, UR4 ;  /* 0x00000300060778a4 */ /* 0x000fe2000f8e0204 */
[----:B------:R-:W-:Y:S01]  /*1a50*/  WARPGROUP.ARRIVE ;  /* 0x00000000000079c5 */ /* 0x000fe20000000000 */
[----:B------:R-:W-:Y:S01]  /*1a60*/  UIMAD UR12, UR6, 0x300, UR5 ;  /* 0x00000300060c78a4 */ /* 0x000fe2000f8e0205 */
[----:B------:R-:W-:Y:S01]  /*1a70*/  UMOV UR9, 0x80000020 ;  /* 0x8000002000097882 */ /* 0x000fe20000000000 */
[----:B------:R-:W-:-:S03]  /*1a80*/  UMOV UR11, 0x80000020 ;  /* 0x80000020000b7882 */ /* 0x000fc60000000000 */
[----:B------:R-:W-:Y:S02]  /*1a90*/  UMOV UR8, UR7 ;  /* 0x0000000700087c82 */ /* 0x000fe40008000000 */
[----:B------:R-:W-:Y:S02]  /*1aa0*/  UMOV UR10, UR12 ;  /* 0x0000000c000a7c82 */ /* 0x000fe40008000000 */
[----:B------:R-:W-:Y:S01]  /*1ab0*/  HGMMA.64x192x16.F32 R120, gdesc[UR8], R120, gsb0 ;  /* 0x02e00000087879f0 */ /* 0x000fe20008000878 */
[----:B------:R-:W-:Y:S01]  /*1ac0*/  UIADD3 UR8, UR7, 0x200, URZ ;  /* 0x0000020007087890 */ /* 0x000fe2000fffe03f */
[----:B------:R-:W-:Y:S01]  /*1ad0*/  UMOV UR9, 0x80000020 ;  /* 0x8000002000097882 */ /* 0x000fe20000000000 */
[----:B------:R-:W-:Y:S02]  /*1ae0*/  WARPGROUP.DEPBAR.LE gsb0, 0x0 ;  /* 0x00008000000079c5 */ /* 0x000fe40000010000 */
[----:B------:R-:W-:-:S15]  /*1af0*/  WARPGROUP.ARRIVE ;  /* 0x00000000000079c5 */ /* 0x000fde0000000000 */
[----:B------:R-:W-:Y:S01]  /*1b00*/  HGMMA.64x192x16.F32 R24, gdesc[UR8], R24, gsb0 ;  /* 0x02e00000081879f0 */ /* 0x000fe20008000818 */
        /* <DEDUP_REMOVED lines=14> */
[----:B------:R-:W-:Y:S01]  /*1bf0*/  BPT.TRAP 0x1 ;  /* 0x000000040000795c */ /* 0x000fe20000300000 */
.L_x_28:
[----:B------:R-:W-:Y:S01]  /*1c00*/  ISETP.NE.AND P1, PT, R2, RZ, PT ;  /* 0x000000ff0200720c */ /* 0x000fe20003f25270 */
[----:B------:R-:W-:-:S12]  /*1c10*/  UISETP.GT.U32.AND UP0, UPT, UR40, 0x1, UPT ;  /* 0x000000012800788c */ /* 0x000fd8000bf04070 */
[----:B01----:R-:W-:-:S04]  /*1c20*/  @P1 IMAD R4, R3, 0x8, R6 ;  /* 0x0000000803041824 */ /* 0x003fc800078e0206 */
[----:B------:R-:W-:-:S05]  /*1c30*/  @P1 VIADD R5, R4, 0x48 ;  /* 0x0000004804051836 */ /* 0x000fca0000000000 */
[----:B------:R-:W-:-:S04]  /*1c40*/  @P1 PRMT R5, R16, 0x654, R5 ;  /* 0x0000065410051816 */ /* 0x000fc80000000005 */
[----:B------:R0:W-:Y:S01]  /*1c50*/  @P1 SYNCS.ARRIVE.TRANS64.RED.A1T0 RZ, [R5+URZ], RZ ;  /* 0x000000ff05ff19a7 */ /* 0x0001e2000810043f */
[----:B------:R-:W-:-:S13]  /*1c60*/  PLOP3.LUT P1, PT, PT, PT, UP0, 0x80, 0x0 ;  /* 0x000000000000781c */ /* 0x000fda0003f2f008 */
[----:B0-----:R-:W-:Y:S05]  /*1c70*/  @P1 BRA `(.L_x_29) ;  /* 0x0000000000041947 */ /* 0x001fea0003800000 */
[----:B------:R-:W-:Y:S01]  /*1c80*/  BPT.TRAP 0x1 ;  /* 0x000000040000795c */ /* 0x000fe20000300000 */
.L_x_29:
[----:B------:R-:W-:Y:S01]  /*1c90*/  UIADD3 UR6, UR6, 0x1, URZ ;  /* 0x0000000106067890 */ /* 0x000fe2000fffe03f */
[C---:B------:R-:W-:Y:S01]  /*1ca0*/  ISETP.GT.AND P2, PT, R0.reuse, 0x1, PT ;  /* 0x000000010000780c */ /* 0x040fe20003f44270 */
[----:B------:R-:W-:Y:S02]  /*1cb0*/  VIADD R3, R3, 0x1 ;  /* 0x0000000103037836 */ /* 0x000fe40000000000 */
[----:B------:R-:W-:Y:S01]  /*1cc0*/  UISETP.NE.AND UP0, UPT, UR6, 0x9, UPT ;  /* 0x000000090600788c */ /* 0x000fe2000bf05270 */
[----:B------:R-:W-:Y:S02]  /*1cd0*/  VIADD R0, R0, 0xffffffff ;  /* 0xffffffff00007836 */ /* 0x000fe40000000000 */
[C---:B------:R-:W-:Y:S01]  /*1ce0*/  ISETP.NE.AND P1, PT, R3.reuse, 0x9, PT ;  /* 0x000000090300780c */ /* 0x040fe20003f25270 */
[----:B------:R-:W-:Y:S02]  /*1cf0*/  USEL UR7, URZ, 0x1, UP0 ;  /* 0x000000013f077887 */ /* 0x000fe40008000000 */
[----:B------:R-:W-:Y:S01]  /*1d00*/  USEL UR6, UR6, URZ, UP0 ;  /* 0x0000003f06067287 */ /* 0x000fe20008000000 */
[----:B------:R-:W-:-:S03]  /*1d10*/  SEL R3, R3, RZ, P1 ;  /* 0x000000ff03037207 */ /* 0x000fc60000800000 */
[----:B------:R-:W-:Y:S01]  /*1d20*/  LOP3.LUT R7, R7, UR7, RZ, 0x3c, !PT ;  /* 0x0000000707077c12 */ /* 0x000fe2000f8e3cff */
[----:B------:R-:W-:Y:S07]  /*1d30*/  @P2 BRA `(.L_x_30) ;  /* 0xfffffffc00042947 */ /* 0x000fee000383ffff */
.L_x_23:
[----:B------:R-:W2:Y:S02]  /*1d40*/  LDC R0, c[0x0][0x28c] ;  /* 0x0000a300ff007b82 */ /* 0x000ea40000000800 */
[----:B--2---:R-:W-:-:S13]  /*1d50*/  ISETP.GE.AND P1, PT, R0, 0x1, PT ;  /* 0x000000010000780c */ /* 0x004fda0003f26270 */
[----:B------:R-:W-:Y:S05]  /*1d60*/  @!P1 BRA `(.L_x_31) ;  /* 0x0000000000549947 */ /* 0x000fea0003800000 */
[----:B------:R-:W-:Y:S05]  /*1d70*/  @!P0 BRA `(.L_x_32) ;  /* 0x0000000000048947 */ /* 0x000fea0003800000 */
[----:B------:R-:W-:Y:S01]  /*1d80*/  BPT.TRAP 0x1 ;  /* 0x000000040000795c */ /* 0x000fe20000300000 */
.L_x_32:
[----:B------:R-:W-:Y:S01]  /*1d90*/  ISETP.NE.AND P0, PT, R2, RZ, PT ;  /* 0x000000ff0200720c */ /* 0x000fe20003f05270 */
[----:B------:R-:W-:-:S12]  /*1da0*/  BSSY B0, `(.L_x_33) ;  /* 0x000000d000007945 */ /* 0x000fd80003800000 */
[----:B------:R-:W-:Y:S05]  /*1db0*/  @!P0 BRA `(.L_x_34) ;  /* 0x00000000002c8947 */ /* 0x000fea0003800000 */
[----:B------:R-:W-:-:S04]  /*1dc0*/  UISETP.LT.AND UP0, UPT, UR41, 0x1, UPT ;  /* 0x000000012900788c */ /* 0x000fc8000bf01270 */
[----:B------:R-:W-:-:S04]  /*1dd0*/  USEL UR6, UR41, 0x1, UP0 ;  /* 0x0000000129067887 */ /* 0x000fc80008000000 */
[----:B------:R-:W-:-:S04]  /*1de0*/  UIADD3 UR6, UR39, UR41, -UR6 ;  /* 0x0000002927067290 */ /* 0x000fc8000fffe806 */
[----:B------:R-:W-:-:S04]  /*1df0*/  UIMAD.WIDE.U32 UR4, UR6, 0x38e38e39, URZ ;  /* 0x38e38e39060478a5 */ /* 0x000fc8000f8e003f */
[----:B------:R-:W-:-:S04]  /*1e00*/  USHF.R.U32.HI UR4, URZ, 0x1, UR5 ;  /* 0x000000013f047899 */ /* 0x000fc80008011605 */
[----:B------:R-:W-:-:S06]  /*1e10*/  UIMAD UR6, UR4, -0x9, UR6 ;  /* 0xfffffff7040678a4 */ /* 0x000fcc000f8e0206 */
[----:B------:R-:W-:-:S05]  /*1e20*/  MOV R3, UR6 ;  /* 0x0000000600037c02 */ /* 0x000fca0008000f00 */
[----:B------:R-:W-:-:S04]  /*1e30*/  IMAD R0, R3, 0x8, R6 ;  /* 0x0000000803007824 */ /* 0x000fc800078e0206 */
[----:B------:R-:W-:-:S05]  /*1e40*/  VIADD R3, R0, 0x48 ;  /* 0x0000004800037836 */ /* 0x000fca0000000000 */
[----:B------:R-:W-:-:S04]  /*1e50*/  PRMT R3, R16, 0x654, R3 ;  /* 0x0000065410037816 */ /* 0x000fc80000000003 */
[----:B------:R2:W-:Y:S03]  /*1e60*/  SYNCS.ARRIVE.TRANS64.RED.A1T0 RZ, [R3+URZ], RZ ;  /* 0x000000ff03ff79a7 */ /* 0x0005e6000810043f */
.L_x_34:
[----:B------:R-:W-:Y:S05]  /*1e70*/  BSYNC B0 ;  /* 0x0000000000007941 */ /* 0x000fea0003800000 */
.L_x_33:
[----:B------:R-:W-:-:S06]  /*1e80*/  UISETP.GT.U32.AND UP0, UPT, UR40, 0x1, UPT ;  /* 0x000000012800788c */ /* 0x000fcc000bf04070 */
[----:B------:R-:W-:-:S13]  /*1e90*/  PLOP3.LUT P0, PT, PT, PT, UP0, 0x80, 0x0 ;  /* 0x000000000000781c */ /* 0x000fda0003f0f008 */
[----:B------:R-:W-:Y:S05]  /*1ea0*/  @P0 BRA `(.L_x_31) ;  /* 0x0000000000040947 */ /* 0x000fea0003800000 */
[----:B------:R-:W-:Y:S01]  /*1eb0*/  BPT.TRAP 0x1 ;  /* 0x000000040000795c */ /* 0x000fe20000300000 */
.L_x_31:
[----:B------:R-:W3:Y:S01]  /*1ec0*/  LDL.LU R7, [R1] ;  /* 0x0000000001077983 */ /* 0x000ee20000300800 */
[----:B------:R-:W4:Y:S01]  /*1ed0*/  LDC R9, c[0x0][0x288] ;  /* 0x0000a200ff097b82 */ /* 0x000f220000000800 */
[----:B------:R-:W-:Y:S01]  /*1ee0*/  UIADD3 UR39, UR41, UR39, URZ ;  /* 0x0000002729277290 */ /* 0x000fe2000fffe03f */
[----:B------:R-:W-:Y:S01]  /*1ef0*/  IMAD.MOV.U32 R217, RZ, RZ, RZ ;  /* 0x000000ffffd97224 */ /* 0x000fe200078e00ff */
[----:B------:R-:W0:Y:S01]  /*1f00*/  S2R R8, SR_TID.X ;  /* 0x0000000000087919 */ /* 0x000e220000002100 */
[----:B------:R-:W-:Y:S01]  /*1f10*/  USHF.R.S32.HI UR10, URZ, 0x1f, UR42 ;  /* 0x0000001f3f0a7899 */ /* 0x000fe2000801142a */
[----:B------:R-:W-:Y:S01]  /*1f20*/  IMAD.MOV.U32 R226, RZ, RZ, -0x1 ;  /* 0xffffffffffe27424 */ /* 0x000fe200078e00ff */
[----:B------:R-:W-:Y:S01]  /*1f30*/  UISETP.GT.U32.AND UP0, UPT, UR39, 0x8, UPT ;  /* 0x000000082700788c */ /* 0x000fe2000bf04070 */
[----:B------:R-:W-:Y:S01]  /*1f40*/  ULDC UR7, c[0x0][0x284] ;  /* 0x0000a10000077ab9 */ /* 0x000fe20000000800 */
[----:B------:R-:W-:Y:S01]  /*1f50*/  UIMAD.WIDE.U32 UR4, UR39, 0x38e38e39, URZ ;  /* 0x38e38e39270478a5 */ /* 0x000fe2000f8e003f */
[----:B------:R-:W-:Y:S01]  /*1f60*/  ULDC.64 UR8, c[0x0][0x5d0] ;  /* 0x0001740000087ab9 */ /* 0x000fe20000000a00 */
[----:B------:R-:W-:-:S02]  /*1f70*/  UISETP.LT.U32.AND UP0, UPT, UR41, 0x9, UP0 ;  /* 0x000000092900788c */ /* 0x000fc40008701070 */
[----:B------:R-:W-:Y:S02]  /*1f80*/  UISETP.GE.U32.AND UP1, UPT, UR41, 0x9, UPT ;  /* 0x000000092900788c */ /* 0x000fe4000bf26070 */
[----:B------:R-:W-:Y:S02]  /*1f90*/  UIMAD UR6, UR10, UR8, URZ ;  /* 0x000000080a0672a4 */ /* 0x000fe4000f8e023f */
[----:B------:R-:W-:Y:S02]  /*1fa0*/  USHF.R.U32.HI UR4, URZ, 0x1, UR5 ;  /* 0x000000013f047899 */ /* 0x000fe40008011605 */
[----:B------:R-:W-:Y:S02]  /*1fb0*/  USEL UR5, URZ, 0x1, !UP0 ;  /* 0x000000013f057887 */ /* 0x000fe4000c000000 */
[----:B------:R-:W-:Y:S02]  /*1fc0*/  UIMAD UR6, UR42, UR9, UR6 ;  /* 0x000000092a0672a4 */ /* 0x000fe4000f8e0206 */
[----:B------:R-:W-:-:S02]  /*1fd0*/  ULOP3.LUT UR38, UR38, UR5, URZ, 0x3c, !UPT ;  /* 0x0000000526267292 */ /* 0x000fc4000f8e3c3f */
[----:B------:R-:W-:Y:S02]  /*1fe0*/  UIMAD UR39, UR4, -0x9, UR39 ;  /* 0xfffffff7042778a4 */ /* 0x000fe4000f8e0227 */
[----:B------:R-:W-:Y:S01]  /*1ff0*/  @UP1 ULOP3.LUT UR38, UR38, 0x1, UR4, 0x78, !UPT ;  /* 0x0000000126261892 */ /* 0x000fe2000f8e7804 */
[--C-:B0-----:R-:W-:Y:S01]  /*2000*/  SHF.R.U32.HI R0, RZ, 0x2, R8.reuse ;  /* 0x00000002ff007819 */ /* 0x101fe20000011608 */
[----:B------:R-:W-:Y:S01]  /*2010*/  IMAD.SHL.U32 R218, R8, 0x2, RZ ;  /* 0x0000000208da7824 */ /* 0x000fe200078e00ff */
[----:B-1----:R-:W-:Y:S02]  /*2020*/  SHF.R.U32.HI R5, RZ, 0x7, R8 ;  /* 0x00000007ff057819 */ /* 0x002fe40000011608 */
[----:B--2---:R-:W-:Y:S02]  /*2030*/  LOP3.LUT R3, R0, 0x7, RZ, 0xc0, !PT ;  /* 0x0000000700037812 */ /* 0x004fe400078ec0ff */
[----:B------:R-:W-:Y:S02]  /*2040*/  LOP3.LUT R0, R5, 0x1, RZ, 0xc0, !PT ;  /* 0x0000000105007812 */ /* 0x000fe400078ec0ff */
[----:B------:R-:W-:-:S03]  /*2050*/  LOP3.LUT R4, R8, 0x60, RZ, 0xc0, !PT ;  /* 0x0000006008047812 */ /* 0x000fc600078ec0ff */
[----:B------:R-:W-:Y:S01]  /*2060*/  IMAD.SHL.U32 R6, R0, 0x40, RZ ;  /* 0x0000004000067824 */ /* 0x000fe200078e00ff */
[----:B------:R-:W-:-:S04]  /*2070*/  SHF.R.U32.HI R4, RZ, 0x1, R4 ;  /* 0x00000001ff047819 */ /* 0x000fc80000011604 */
[--C-:B------:R-:W-:Y:S02]  /*2080*/  IADD3 R5, RZ, -R4, -R3.reuse ;  /* 0x80000004ff057210 */ /* 0x100fe40007ffe803 */
[----:B------:R-:W-:-:S03]  /*2090*/  LOP3.LUT R3, R6, 0x40, R3, 0xe2, !PT ;  /* 0x0000004006037812 */ /* 0x000fc600078ee203 */
[----:B------:R-:W-:Y:S01]  /*20a0*/  IMAD R6, R0, -0x40, R5 ;  /* 0xffffffc000067824 */ /* 0x000fe200078e0205 */
[----:B------:R-:W-:Y:S01]  /*20b0*/  LOP3.LUT R216, R3, R4, RZ, 0xfc, !PT ;  /* 0x0000000403d87212 */ /* 0x000fe200078efcff */
[C---:B------:R-:W-:Y:S01]  /*20c0*/  IMAD R3, R23.reuse, 0xc0, RZ ;  /* 0x000000c017037824 */ /* 0x040fe200078e02ff */
[----:B------:R-:W-:Y:S01]  /*20d0*/  LOP3.LUT R0, R8, 0x3, RZ, 0xc0, !PT ;  /* 0x0000000308007812 */ /* 0x000fe200078ec0ff */
[----:B------:R-:W-:Y:S02]  /*20e0*/  IMAD.U32 R5, RZ, RZ, UR8 ;  /* 0x00000008ff057e24 */ /* 0x000fe4000f8e00ff */
[----:B------:R-:W-:-:S04]  /*20f0*/  IMAD.WIDE R216, R23, 0xc0, R216 ;  /* 0x000000c017d87825 */ /* 0x000fc800078e02d8 */
[----:B----4-:R-:W-:Y:S01]  /*2100*/  IMAD R8, R0, -0x2, R9 ;  /* 0xfffffffe00087824 */ /* 0x010fe200078e0209 */
[----:B------:R-:W-:Y:S01]  /*2110*/  IADD3 R0, -R3, UR7, R6 ;  /* 0x0000000703007c10 */ /* 0x000fe2000fffe106 */
[----:B---3--:R-:W-:-:S05]  /*2120*/  IMAD R7, R7, 0xc0, RZ ;  /* 0x000000c007077824 */ /* 0x008fca00078e02ff */
[C---:B------:R-:W-:Y:S02]  /*2130*/  ISETP.GE.AND P0, PT, R7.reuse, R9, PT ;  /* 0x000000090700720c */ /* 0x040fe40003f06270 */
[----:B------:R-:W-:Y:S02]  /*2140*/  LOP3.LUT R218, R7, 0x6, R218, 0xf8, !PT ;  /* 0x0000000607da7812 */ /* 0x000fe400078ef8da */
[----:B------:R-:W-:Y:S01]  /*2150*/  ISETP.GE.OR P0, PT, R3, UR7, P0 ;  /* 0x0000000703007c0c */ /* 0x000fe20008706670 */
[----:B------:R-:W-:Y:S01]  /*2160*/  IMAD.IADD R3, R8, 0x1, -R7 ;  /* 0x0000000108037824 */ /* 0x000fe200078e0a07 */
[----:B------:R-:W-:-:S03]  /*2170*/  SHF.R.S32.HI R219, RZ, 0x1f, R218 ;  /* 0x0000001fffdb7819 */ /* 0x000fc600000114da */
[----:B------:R-:W-:-:S05]  /*2180*/  IMAD.WIDE.U32 R4, R5, UR42, R218 ;  /* 0x0000002a05047c25 */ /* 0x000fca000f8e00da */
[----:B------:R-:W-:-:S03]  /*2190*/  IADD3 R5, R5, UR6, RZ ;  /* 0x0000000605057c10 */ /* 0x000fc6000fffe0ff */
[----:B------:R-:W-:Y:S05]  /*21a0*/  @P0 BRA `(.L_x_35) ;  /* 0x000000bc00600947 */ /* 0x000fea0003800000 */
[----:B-----5:R-:W-:Y:S01]  /*21b0*/  FSETP.NEU.AND P1, PT, R22, RZ, PT ;  /* 0x000000ff1600720b */ /* 0x020fe20003f2d000 */
[----:B------:R-:W-:Y:S01]  /*21c0*/  ULDC.64 UR4, c[0x0][0x5c8] ;  /* 0x0001720000047ab9 */ /* 0x000fe20000000a00 */
[----:B------:R-:W-:Y:S01]  /*21d0*/  ISETP.GT.AND P3, PT, R0, RZ, PT ;  /* 0x000000ff0000720c */ /* 0x000fe20003f64270 */
[----:B------:R-:W-:Y:S01]  /*21e0*/  IMAD R7, R217, UR4, RZ ;  /* 0x00000004d9077c24 */ /* 0x000fe2000f8e02ff */
[----:B------:R-:W-:Y:S01]  /*21f0*/  BSSY B0, `(.L_x_35) ;  /* 0x0000bd3000007945 */ /* 0x000fe20003800000 */
[----:B------:R-:W-:Y:S01]  /*2200*/  IMAD.WIDE.U32 R4, R216, UR4, R4 ;  /* 0x00000004d8047c25 */ /* 0x000fe2000f8e0004 */
[----:B------:R-:W-:-:S03]  /*2210*/  ISETP.GT.AND P0, PT, R3, RZ, P3 ;  /* 0x000000ff0300720c */ /* 0x000fc60001f04270 */
[----:B------:R-:W-:-:S04]  /*2220*/  IMAD R7, R216, UR5, R7 ;  /* 0x00000005d8077c24 */ /* 0x000fc8000f8e0207 */
[----:B------:R-:W-:Y:S01]  /*2230*/  IMAD.IADD R223, R5, 0x1, R7 ;  /* 0x0000000105df7824 */ /* 0x000fe200078e0207 */
[----:B------:R-:W-:Y:S06]  /*2240*/  @!P1 BRA `(.L_x_36) ;  /* 0x0000008400749947 */ /* 0x000fec0003800000 */
[----:B------:R-:W0:Y:S01]  /*2250*/  LDC.64 R20, c[0x0][0x5b8] ;  /* 0x00016e00ff147b82 */ /* 0x000e220000000a00 */
[----:B------:R-:W-:-:S07]  /*2260*/  ULDC.64 UR6, c[0x0][0x5c0] ;  /* 0x0001700000067ab9 */ /* 0x000fce0000000a00 */
[----:B------:R-:W1:Y:S08]  /*2270*/  LDC.64 R14, c[0x0][0x5b0] ;  /* 0x00016c00ff0e7b82 */ /* 0x000e700000000a00 */
[----:B------:R-:W2:Y:S01]  /*2280*/  LDC.64 R12, c[0x0][0x5a8] ;  /* 0x00016a00ff0c7b82 */ /* 0x000ea20000000a00 */
[C---:B0-----:R-:W-:Y:S02]  /*2290*/  IMAD R6, R20.reuse, UR10, RZ ;  /* 0x0000000a14067c24 */ /* 0x041fe4000f8e02ff */
[----:B------:R-:W-:-:S04]  /*22a0*/  IMAD.WIDE.U32 R10, R20, UR42, R218 ;  /* 0x0000002a140a7c25 */ /* 0x000fc8000f8e00da */
[----:B------:R-:W-:Y:S02]  /*22b0*/  IMAD R21, R21, UR42, R6 ;  /* 0x0000002a15157c24 */ /* 0x000fe4000f8e0206 */
[-C--:B-1----:R-:W-:Y:S02]  /*22c0*/  IMAD R222, R217, R14.reuse, RZ ;  /* 0x0000000ed9de7224 */ /* 0x082fe400078e02ff */
[----:B------:R-:W-:Y:S02]  /*22d0*/  IMAD.IADD R9, R11, 0x1, R21 ;  /* 0x000000010b097824 */ /* 0x000fe400078e0215 */
[----:B------:R-:W-:Y:S02]  /*22e0*/  IMAD.MOV.U32 R8, RZ, RZ, R10 ;  /* 0x000000ffff087224 */ /* 0x000fe400078e000a */
[C---:B------:R-:W-:Y:S02]  /*22f0*/  IMAD R222, R216.reuse, R15, R222 ;  /* 0x0000000fd8de7224 */ /* 0x040fe400078e02de */
[----:B------:R-:W-:-:S04]  /*2300*/  IMAD.WIDE.U32 R6, R216, R14, R8 ;  /* 0x0000000ed8067225 */ /* 0x000fc800078e0008 */
[----:B------:R-:W-:Y:S01]  /*2310*/  IMAD.IADD R5, R7, 0x1, R222 ;  /* 0x0000000107057824 */ /* 0x000fe200078e02de */
[----:B--2---:R-:W-:-:S04]  /*2320*/  LEA R220, P1, R6, R12, 0x1 ;  /* 0x0000000c06dc7211 */ /* 0x004fc800078208ff */
[----:B------:R-:W-:-:S05]  /*2330*/  LEA.HI.X R221, R6, R13, R5, 0x1, P1 ;  /* 0x0000000d06dd7211 */ /* 0x000fca00008f0c05 */
[----:B------:R-:W2:Y:S01]  /*2340*/  @P0 LDG.E.LTC128B.U16 R23, desc[UR36][R220.64] ;  /* 0x00000024dc170981 */ /* 0x000ea2000c1e1520 */
[C---:B------:R-:W-:Y:S01]  /*2350*/  LEA R6, P1, R4.reuse, UR6, 0x1 ;  /* 0x0000000604067c11 */ /* 0x040fe2000f8208ff */
[----:B------:R-:W-:Y:S03]  /*2360*/  BSSY B1, `(.L_x_37) ;  /* 0x0000011000017945 */ /* 0x000fe60003800000 */
[----:B------:R-:W-:Y:S01]  /*2370*/  LEA.HI.X R7, R4, UR7, R223, 0x1, P1 ;  /* 0x0000000704077c11 */ /* 0x000fe200088f0cdf */
[----:B--2---:R-:W-:-:S05]  /*2380*/  HADD2.F32 R5, -RZ, R23.H0_H0 ;  /* 0x20000017ff057230 */ /* 0x004fca0000004100 */
[----:B------:R-:W-:-:S04]  /*2390*/  FMUL R5, R5, R22 ;  /* 0x0000001605057220 */ /* 0x000fc80000400000 */
[----:B------:R-:W-:-:S05]  /*23a0*/  FFMA R5, R120, R19, R5 ;  /* 0x0000001378057223 */ /* 0x000fca0000000005 */
[----:B------:R-:W-:-:S04]  /*23b0*/  F2FP.F16.F32.PACK_AB R5, RZ, R5 ;  /* 0x00000005ff05723e */ /* 0x000fc800000000ff */
[----:B------:R-:W-:Y:S01]  /*23c0*/  PRMT R120, R5, 0x7610, R120 ;  /* 0x0000761005787816 */ /* 0x000fe20000000078 */
[----:B------:R-:W-:-:S04]  /*23d0*/  IMAD.WIDE.U32 R4, R216, R14, R218 ;  /* 0x0000000ed8047225 */ /* 0x000fc800078e00da */
[----:B------:R0:W-:Y:S01]  /*23e0*/  @P0 STG.E.U16 desc[UR36][R6.64], R120 ;  /* 0x0000007806000986 */ /* 0x0001e2000c101524 */
[----:B------:R-:W-:-:S03]  /*23f0*/  IADD3 R5, R222, R5, RZ ;  /* 0x00000005de057210 */ /* 0x000fc60007ffe0ff */
[----:B------:R-:W-:-:S04]  /*2400*/  IMAD.WIDE.U32 R220, R20, UR42, R4 ;  /* 0x0000002a14dc7c25 */ /* 0x000fc8000f8e0004 */
[----:B------:R-:W-:Y:S01]  /*2410*/  IMAD.IADD R5, R21, 0x1, R221 ;  /* 0x0000000115057824 */ /* 0x000fe200078e02dd */
[----:B------:R-:W-:-:S04]  /*2420*/  LEA R4, P0, R220, R12, 0x1 ;  /* 0x0000000cdc047211 */ /* 0x000fc800078008ff */
[----:B------:R-:W-:Y:S02]  /*2430*/  LEA.HI.X R5, R220, R13, R5, 0x1, P0 ;  /* 0x0000000ddc057211 */ /* 0x000fe400000f0c05 */
[----:B------:R-:W-:-:S13]  /*2440*/  ISETP.GT.AND P0, PT, R3, 0x1, P3 ;  /* 0x000000010300780c */ /* 0x000fda0001f04270 */
[----:B0-----:R-:W-:Y:S05]  /*2450*/  @!P0 BRA `(.L_x_38) ;  /* 0x0000000000048947 */ /* 0x001fea0003800000 */
[----:B------:R0:W5:Y:S02]  /*2460*/  LDG.E.LTC128B.U16 R23, desc[UR36][R4.64+0x2] ;  /* 0x0000022404177981 */ /* 0x000164000c1e1520 */
.L_x_38:
[----:B------:R-:W-:Y:S05]  /*2470*/  BSYNC B1 ;  /* 0x0000000000017941 */ /* 0x000fea0003800000 */
.L_x_37:
[----:B-----5:R-:W-:Y:S02]  /*2480*/  HADD2.F32 R221, -RZ, R23.H0_H0 ;  /* 0x20000017ffdd7230 */ /* 0x020fe40000004100 */
[----:B------:R-:W-:-:S03]  /*2490*/  IMAD.SHL.U32 R220, R14, 0x8, RZ ;  /* 0x000000080edc7824 */ /* 0x000fc600078e00ff */
[----:B------:R-:W-:-:S04]  /*24a0*/  FMUL R120, R221, R22 ;  /* 0x00000016dd787220 */ /* 0x000fc80000400000 */
[----:B------:R-:W-:-:S05]  /*24b0*/  FFMA R120, R121, R19, R120 ;  /* 0x0000001379787223 */ /* 0x000fca0000000078 */
[----:B------:R-:W-:-:S04]  /*24c0*/  F2FP.F16.F32.PACK_AB R120, RZ, R120 ;  /* 0x00000078ff78723e */ /* 0x000fc800000000ff */
[----:B------:R-:W-:-:S05]  /*24d0*/  PRMT R221, R120, 0x7610, R221 ;  /* 0x0000761078dd7816 */ /* 0x000fca00000000dd */
[----:B------:R1:W-:Y:S01]  /*24e0*/  @P0 STG.E.U16 desc[UR36][R6.64+0x2], R221 ;  /* 0x000002dd06000986 */ /* 0x0003e2000c101524 */
[----:B------:R-:W-:-:S04]  /*24f0*/  ISETP.GT.AND P0, PT, R0, 0x8, PT ;  /* 0x000000080000780c */ /* 0x000fc80003f04270 */
[----:B------:R-:W-:Y:S02]  /*2500*/  ISETP.GT.AND P1, PT, R3, RZ, P0 ;  /* 0x000000ff0300720c */ /* 0x000fe40000724270 */
[----:B-1----:R-:W-:-:S03]  /*2510*/  SHF.L.U64.HI R221, R14, 0x3, R15 ;  /* 0x000000030edd7819 */ /* 0x002fc6000001020f */
[----:B------:R-:W-:-:S04]  /*2520*/  IMAD.WIDE.U32 R120, R216, R14, R220 ;  /* 0x0000000ed8787225 */ /* 0x000fc800078e00dc */
[----:B------:R-:W-:Y:S01]  /*2530*/  IMAD.IADD R121, R222, 0x1, R121 ;  /* 0x00000001de797824 */ /* 0x000fe200078e0279 */
[----:B------:R-:W-:-:S05]  /*2540*/  IADD3 R223, P2, R10, R120, RZ ;  /* 0x000000780adf7210 */ /* 0x000fca0007f5e0ff */
[----:B------:R-:W-:Y:S01]  /*2550*/  IMAD.X R224, R121, 0x1, R9, P2 ;  /* 0x0000000179e07824 */ /* 0x000fe200010e0609 */
[----:B------:R-:W-:-:S04]  /*2560*/  LEA R222, P2, R223, R12, 0x1 ;  /* 0x0000000cdfde7211 */ /* 0x000fc800078408ff */
[----:B------:R-:W-:-:S05]  /*2570*/  LEA.HI.X R223, R223, R13, R224, 0x1, P2 ;  /* 0x0000000ddfdf7211 */ /* 0x000fca00010f0ce0 */
[----:B------:R1:W2:Y:S01]  /*2580*/  @P1 LDG.E.LTC128B.U16 R23, desc[UR36][R222.64] ;  /* 0x00000024de171981 */ /* 0x0002a2000c1e1520 */
[----:B------:R-:W-:Y:S01]  /*2590*/  IMAD.U32 R224, RZ, RZ, UR4 ;  /* 0x00000004ffe07e24 */ /* 0x000fe2000f8e00ff */
[----:B------:R-:W-:Y:S01]  /*25a0*/  BSSY B1, `(.L_x_39) ;  /* 0x0000015000017945 */ /* 0x000fe20003800000 */
[----:B-1----:R-:W-:-:S05]  /*25b0*/  IADD3 R222, P2, R218, R120, RZ ;  /* 0x00000078dade7210 */ /* 0x002fca0007f5e0ff */
[----:B------:R-:W-:Y:S02]  /*25c0*/  IMAD.X R223, R219, 0x1, R121, P2 ;  /* 0x00000001dbdf7824 */ /* 0x000fe400010e0679 */
[----:B------:R-:W-:-:S04]  /*25d0*/  IMAD.WIDE.U32 R222, R20, UR42, R222 ;  /* 0x0000002a14de7c25 */ /* 0x000fc8000f8e00de */
[----:B------:R-:W-:Y:S01]  /*25e0*/  IMAD.IADD R121, R21, 0x1, R223 ;  /* 0x0000000115797824 */ /* 0x000fe200078e02df */
[----:B------:R-:W-:Y:S01]  /*25f0*/  LEA R120, P2, R222, R12, 0x1 ;  /* 0x0000000cde787211 */ /* 0x000fe200078408ff */
[----:B------:R-:W-:-:S03]  /*2600*/  IMAD.U32 R223, RZ, RZ, UR5 ;  /* 0x00000005ffdf7e24 */ /* 0x000fc6000f8e00ff */
[----:B------:R-:W-:Y:S02]  /*2610*/  LEA.HI.X R121, R222, R13, R121, 0x1, P2 ;  /* 0x0000000dde797211 */ /* 0x000fe400010f0c79 */
[----:B------:R-:W-:Y:S01]  /*2620*/  SHF.L.U64.HI R224, R224, 0x4, R223 ;  /* 0x00000004e0e07819 */ /* 0x000fe200000102df */
[----:B--2---:R-:W-:-:S05]  /*2630*/  HADD2.F32 R225, -RZ, R23.H0_H0 ;  /* 0x20000017ffe17230 */ /* 0x004fca0000004100 */
[----:B------:R-:W-:-:S04]  /*2640*/  FMUL R225, R225, R22 ;  /* 0x00000016e1e17220 */ /* 0x000fc80000400000 */
[----:B------:R-:W-:Y:S01]  /*2650*/  FFMA R122, R122, R19, R225 ;  /* 0x000000137a7a7223 */ /* 0x000fe200000000e1 */
[----:B------:R-:W-:-:S04]  /*2660*/  MOV R225, UR4 ;  /* 0x0000000400e17c02 */ /* 0x000fc80008000f00 */
[----:B------:R-:W-:Y:S01]  /*2670*/  F2FP.F16.F32.PACK_AB R122, RZ, R122 ;  /* 0x0000007aff7a723e */ /* 0x000fe200000000ff */
[----:B------:R-:W-:-:S05]  /*2680*/  IMAD.SHL.U32 R225, R225, 0x10, RZ ;  /* 0x00000010e1e17824 */ /* 0x000fca00078e00ff */
[----:B------:R-:W-:-:S05]  /*2690*/  IADD3 R222, P2, R225, R6, RZ ;  /* 0x00000006e1de7210 */ /* 0x000fca0007f5e0ff */
[----:B------:R-:W-:-:S05]  /*26a0*/  IMAD.X R223, R224, 0x1, R7, P2 ;  /* 0x00000001e0df7824 */ /* 0x000fca00010e0607 */
[----:B------:R1:W-:Y:S01]  /*26b0*/  @P1 STG.E.U16 desc[UR36][R222.64], R122 ;  /* 0x0000007ade001986 */ /* 0x0003e2000c101524 */
[----:B------:R-:W-:-:S13]  /*26c0*/  ISETP.GT.AND P1, PT, R3, 0x1, P0 ;  /* 0x000000010300780c */ /* 0x000fda0000724270 */
[----:B-1----:R-:W-:Y:S05]  /*26d0*/  @!P1 BRA `(.L_x_40) ;  /* 0x0000000000049947 */ /* 0x002fea0003800000 */
[----:B------:R1:W5:Y:S02]  /*26e0*/  LDG.E.LTC128B.U16 R23, desc[UR36][R120.64+0x2] ;  /* 0x0000022478177981 */ /* 0x000364000c1e1520 */
.L_x_40:
[----:B------:R-:W-:Y:S05]  /*26f0*/  BSYNC B1 ;  /* 0x0000000000017941 */ /* 0x000fea0003800000 */
.L_x_39:
[----:B-----5:R-:W-:Y:S01]  /*2700*/  HADD2.F32 R227, -RZ, R23.H0_H0 ;  /* 0x20000017ffe37230 */ /* 0x020fe20000004100 */
[----:B------:R-:W-:Y:S01]  /*2710*/  ISETP.GT.AND P2, PT, R3, 0x8, P3 ;  /* 0x000000080300780c */ /* 0x000fe20001f44270 */
[----:B------:R-:W-:Y:S03]  /*2720*/  BSSY B1, `(.L_x_41) ;  /* 0x000000a000017945 */ /* 0x000fe60003800000 */
[----:B------:R-:W-:-:S04]  /*2730*/  FMUL R122, R227, R22 ;  /* 0x00000016e37a7220 */ /* 0x000fc80000400000 */
[----:B------:R-:W-:Y:S01]  /*2740*/  FFMA R122, R123, R19, R122 ;  /* 0x000000137b7a7223 */ /* 0x000fe2000000007a */
[----:B------:R-:W-:-:S04]  /*2750*/  @P1 IMAD.MOV.U32 R123, RZ, RZ, R223 ;  /* 0x000000ffff7b1224 */ /* 0x000fc800078e00df */
[----:B------:R-:W-:-:S04]  /*2760*/  F2FP.F16.F32.PACK_AB R122, RZ, R122 ;  /* 0x0000007aff7a723e */ /* 0x000fc800000000ff */
[----:B------:R-:W-:Y:S01]  /*2770*/  PRMT R227, R122, 0x7610, R227 ;  /* 0x000076107ae37816 */ /* 0x000fe200000000e3 */
[----:B------:R-:W-:-:S05]  /*2780*/  @P1 IMAD.MOV.U32 R122, RZ, RZ, R222 ;  /* 0x000000ffff7a1224 */ /* 0x000fca00078e00de */
[----:B------:R2:W-:Y:S01]  /*2790*/  @P1 STG.E.U16 desc[UR36][R122.64+0x2], R227 ;  /* 0x000002e37a001986 */ /* 0x0005e2000c101524 */
[----:B------:R-:W-:Y:S05]  /*27a0*/  @!P2 BRA `(.L_x_42) ;  /* 0x000000000004a947 */ /* 0x000fea0003800000 */
[----:B------:R3:W5:Y:S02]  /*27b0*/  LDG.E.LTC128B.U16 R23, desc[UR36][R4.64+0x10] ;  /* 0x0000102404177981 */ /* 0x000764000c1e1520 */
.L_x_42:
[----:B------:R-:W-:Y:S05]  /*27c0*/  BSYNC B1 ;  /* 0x0000000000017941 */ /* 0x000fea0003800000 */
.L_x_41:
[----:B--2--5:R-:W-:Y:S01]  /*27d0*/  HADD2.F32 R123, -RZ, R23.H0_H0 ;  /* 0x20000017ff7b7230 */ /* 0x024fe20000004100 */
[----:B------:R-:W-:Y:S01]  /*27e0*/  ISETP.GT.AND P1, PT, R3, 0x9, P3 ;  /* 0x000000090300780c */ /* 0x000fe20001f24270 */
[----:B------:R-:W-:Y:S03]  /*27f0*/  BSSY B1, `(.L_x_43) ;  /* 0x0000007000017945 */ /* 0x000fe60003800000 */
[----:B------:R-:W-:-:S04]  /*2800*/  FMUL R123, R123, R22 ;  /* 0x000000167b7b7220 */ /* 0x000fc80000400000 */
[----:B------:R-:W-:-:S05]  /*2810*/  FFMA R123, R124, R19, R123 ;  /* 0x000000137c7b7223 */ /* 0x000fca000000007b */
[----:B------:R-:W-:-:S05]  /*2820*/  F2FP.F16.F32.PACK_AB R123, RZ, R123 ;  /* 0x0000007bff7b723e */ /* 0x000fca00000000ff */
[----:B------:R2:W-:Y:S01]  /*2830*/  @P2 STG.E.U16 desc[UR36][R6.64+0x10], R123 ;  /* 0x0000107b06002986 */ /* 0x0005e2000c101524 */
[----:B------:R-:W-:Y:S05]  /*2840*/  @!P1 BRA `(.L_x_44) ;  /* 0x0000000000049947 */ /* 0x000fea0003800000 */
[----:B------:R4:W5:Y:S02]  /*2850*/  LDG.E.LTC128B.U16 R23, desc[UR36][R4.64+0x12] ;  /* 0x0000122404177981 */ /* 0x000964000c1e1520 */
.L_x_44:
[----:B------:R-:W-:Y:S05]  /*2860*/  BSYNC B1 ;  /* 0x0000000000017941 */ /* 0x000fea0003800000 */
.L_x_43:
        /* <DEDUP_REMOVED lines=9> */
.L_x_46:
[----:B------:R-:W-:Y:S05]  /*2900*/  BSYNC B1 ;  /* 0x0000000000017941 */ /* 0x000fea0003800000 */
.L_x_45:
[----:B-----5:R-:W-:Y:S01]  /*2910*/  HADD2.F32 R123, -RZ, R23.H0_H0 ;  /* 0x20000017ff7b7230 */ /* 0x020fe20000004100 */
[----:B--2---:R-:W-:Y:S01]  /*2920*/  @P2 MOV R122, R222 ;  /* 0x000000de007a2202 */ /* 0x004fe20000000f00 */
[----:B------:R-:W-:Y:S01]  /*2930*/  BSSY B1, `(.L_x_47) ;  /* 0x000000a000017945 */ /* 0x000fe20003800000 */
[----:B------:R-:W-:Y:S02]  /*2940*/  ISETP.GT.AND P1, PT, R3, 0x9, P0 ;  /* 0x000000090300780c */ /* 0x000fe40000724270 */
[----:B------:R-:W-:-:S04]  /*2950*/  FMUL R123, R123, R22 ;  /* 0x000000167b7b7220 */ /* 0x000fc80000400000 */
[----:B------:R-:W-:-:S05]  /*2960*/  FFMA R123, R126, R19, R123 ;  /* 0x000000137e7b7223 */ /* 0x000fca000000007b */
[----:B------:R-:W-:-:S04]  /*2970*/  F2FP.F16.F32.PACK_AB R123, RZ, R123 ;  /* 0x0000007bff7b723e */ /* 0x000fc800000000ff */
[----:B------:R-:W-:Y:S01]  /*2980*/  PRMT R124, R123, 0x7610, R124 ;  /* 0x000076107b7c7816 */ /* 0x000fe2000000007c */
[----:B------:R-:W-:-:S05]  /*2990*/  @P2 IMAD.MOV.U32 R123, RZ, RZ, R223 ;  /* 0x000000ffff7b2224 */ /* 0x000fca00078e00df */
[----:B------:R2:W-:Y:S01]  /*29a0*/  @P2 STG.E.U16 desc[UR36][R122.64+0x10], R124 ;  /* 0x0000107c7a002986 */ /* 0x0005e2000c101524 */
[----:B------:R-:W-:Y:S05]  /*29b0*/  @!P1 BRA `(.L_x_48) ;  /* 0x0000000000049947 */ /* 0x000fea0003800000 */
[----:B------:R0:W5:Y:S02]  /*29c0*/  LDG.E.LTC128B.U16 R23, desc[UR36][R120.64+0x12] ;  /* 0x0000122478177981 */ /* 0x000164000c1e1520 */
.L_x_48:
[----:B------:R-:W-:Y:S05]  /*29d0*/  BSYNC B1 ;  /* 0x0000000000017941 */ /* 0x000fea0003800000 */
.L_x_47:
[----:B--2--5:R-:W-:Y:S01]  /*29e0*/  HADD2.F32 R123, -RZ, R23.H0_H0 ;  /* 0x20000017ff7b7230 */ /* 0x024fe20000004100 */
[----:B------:R-:W-:Y:S01]  /*29f0*/  ISETP.GT.AND P2, PT, R3, 0x10, P3 ;  /* 0x000000100300780c */ /* 0x000fe20001f44270 */
[----:B------:R-:W-:Y:S03]  /*2a00*/  BSSY B1, `(.L_x_49) ;  /* 0x000000a000017945 */ /* 0x000fe60003800000 */
[----:B------:R-:W-:Y:S01]  /*2a10*/  FMUL R122, R123, R22 ;  /* 0x000000167b7a7220 */ /* 0x000fe20000400000 */
[----:B------:R-:W-:-:S03]  /*2a20*/  @P1 IMAD.MOV.U32 R123, RZ, RZ, R223 ;  /* 0x000000ffff7b1224 */ /* 0x000fc600078e00df */
[----:B------:R-:W-:-:S05]  /*2a30*/  FFMA R122, R127, R19, R122 ;  /* 0x000000137f7a7223 */ /* 0x000fca000000007a */
[----:B------:R-:W-:-:S04]  /*2a40*/  F2FP.F16.F32.PACK_AB R122, RZ, R122 ;  /* 0x0000007aff7a723e */ /* 0x000fc800000000ff */
[----:B------:R-:W-:Y:S01]  /*2a50*/  PRMT R124, R122, 0x7610, R124 ;  /* 0x000076107a7c7816 */ /* 0x000fe2000000007c */
[----:B------:R-:W-:-:S05]  /*2a60*/  @P1 IMAD.MOV.U32 R122, RZ, RZ, R222 ;  /* 0x000000ffff7a1224 */ /* 0x000fca00078e00de */
[----:B------:R2:W-:Y:S01]  /*2a70*/  @P1 STG.E.U16 desc[UR36][R122.64+0x12], R124 ;  /* 0x0000127c7a001986 */ /* 0x0005e2000c101524 */
[----:B------:R-:W-:Y:S05]  /*2a80*/  @!P2 BRA `(.L_x_50) ;  /* 0x000000000004a947 */ /* 0x000fea0003800000 */
[----:B------:R0:W5:Y:S02]  /*2a90*/  LDG.E.LTC128B.U16 R23, desc[UR36][R4.64+0x20] ;  /* 0x0000202404177981 */ /* 0x000164000c1e1520 */
.L_x_50:
[----:B------:R-:W-:Y:S05]  /*2aa0*/  BSYNC B1 ;  /* 0x0000000000017941 */ /* 0x000fea0003800000 */
.L_x_49:
        /* <DEDUP_REMOVED lines=9> */
.L_x_52:
[----:B------:R-:W-:Y:S05]  /*2b40*/  BSYNC B1 ;  /* 0x0000000000017941 */ /* 0x000fea0003800000 */
.L_x_51:
        /* <DEDUP_REMOVED lines=9> */
.L_x_54:
[----:B------:R-:W-:Y:S05]  /*2be0*/  BSYNC B1 ;  /* 0x0000000000017941 */ /* 0x000fea0003800000 */
.L_x_53:
[----:B-----5:R-:W-:Y:S01]  /*2bf0*/  HADD2.F32 R123, -RZ, R23.H0_H0 ;  /* 0x20000017ff7b7230 */ /* 0x020fe20000004100 */
[----:B------:R-:W-:Y:S01]  /*2c00*/  ISETP.GT.AND P1, PT, R3, 0x11, P0 ;  /* 0x000000110300780c */ /* 0x000fe20000724270 */
[----:B--2---:R-:W-:Y:S01]  /*2c10*/  @P2 IMAD.MOV.U32 R122, RZ, RZ, R222 ;  /* 0x000000ffff7a2224 */ /* 0x004fe200078e00de */
[----:B------:R-:W-:Y:S02]  /*2c20*/  BSSY B1, `(.L_x_55) ;  /* 0x0000009000017945 */ /* 0x000fe40003800000 */
        /* <DEDUP_REMOVED lines=8> */
.L_x_56:
[----:B------:R-:W-:Y:S05]  /*2cb0*/  BSYNC B1 ;  /* 0x0000000000017941 */ /* 0x000fea0003800000 */
.L_x_55:
[----:B--2--5:R-:W-:Y:S01]  /*2cc0*/  HADD2.F32 R123, -RZ, R23.H0_H0 ;  /* 0x20000017ff7b7230 */ /* 0x024fe20000004100 */
[----:B------:R-:W-:Y:S01]  /*2cd0*/  ISETP.GT.AND P2, PT, R3, 0x18, P3 ;  /* 0x000000180300780c */ /* 0x000fe20001f44270 */
[----:B------:R-:W-:Y:S03]  /*2ce0*/  BSSY B1, `(.L_x_57) ;  /* 0x000000a000017945 */ /* 0x000fe60003800000 */
[----:B------:R-:W-:Y:S01]  /*2cf0*/  FMUL R122, R123, R22 ;  /* 0x000000167b7a7220 */ /* 0x000fe20000400000 */
[----:B------:R-:W-:-:S03]  /*2d00*/  @P1 MOV R123, R223 ;  /* 0x000000df007b1202 */ /* 0x000fc60000000f00 */
[----:B------:R-:W-:-:S05]  /*2d10*/  FFMA R122, R131, R19, R122 ;  /* 0x00000013837a7223 */ /* 0x000fca000000007a */
[----:B------:R-:W-:-:S04]  /*2d20*/  F2FP.F16.F32.PACK_AB R122, RZ, R122 ;  /* 0x0000007aff7a723e */ /* 0x000fc800000000ff */
[----:B------:R-:W-:Y:S01]  /*2d30*/  PRMT R124, R122, 0x7610, R124 ;  /* 0x000076107a7c7816 */ /* 0x000fe2000000007c */
[----:B------:R-:W-:-:S05]  /*2d40*/  @P1 IMAD.MOV.U32 R122, RZ, RZ, R222 ;  /* 0x000000ffff7a1224 */ /* 0x000fca00078e00de */
[----:B------:R2:W-:Y:S01]  /*2d50*/  @P1 STG.E.U16 desc[UR36][R122.64+0x22], R124 ;  /* 0x0000227c7a001986 */ /* 0x0005e2000c101524 */
[----:B------:R-:W-:Y:S05]  /*2d60*/  @!P2 BRA `(.L_x_58) ;  /* 0x000000000004a947 */ /* 0x000fea0003800000 */
[----:B------:R0:W5:Y:S02]  /*2d70*/  LDG.E.LTC128B.U16 R23, desc[UR36][R4.64+0x30] ;  /* 0x0000302404177981 */ /* 0x000164000c1e1520 */
.L_x_58:
[----:B------:R-:W-:Y:S05]  /*2d80*/  BSYNC B1 ;  /* 0x0000000000017941 */ /* 0x000fea0003800000 */
.L_x_57:
        /* <DEDUP_REMOVED lines=9> */
.L_x_60:
[----:B------:R-:W-:Y:S05]  /*2e20*/  BSYNC B1 ;  /* 0x0000000000017941 */ /* 0x000fea0003800000 */
.L_x_59:
        /* <DEDUP_REMOVED lines=9> */
.L_x_62:
[----:B------:R-:W-:Y:S05]  /*2ec0*/  BSYNC B1 ;  /* 0x0000000000017941 */ /* 0x000fea0003800000 */
.L_x_61:
        /* <DEDUP_REMOVED lines=12> */
.L_x_64:
[----:B------:R-:W-:Y:S05]  /*2f90*/  BSYNC B1 ;  /* 0x0000000000017941 */ /* 0x000fea0003800000 */
.L_x_63:
        /* <DEDUP_REMOVED lines=12> */
.L_x_66:
[----:B------:R-:W-:Y:S05]  /*3060*/  BSYNC B1 ;  /* 0x0000000000017941 */ /* 0x000fea0003800000 */
.L_x_65:
        /* <DEDUP_REMOVED lines=9> */
.L_x_68:
[----:B------:R-:W-:Y:S05]  /*3100*/  BSYNC B1 ;  /* 0x0000000000017941 */ /* 0x000fea0003800000 */
.L_x_67:
        /* <DEDUP_REMOVED lines=9> */
.L_x_70:
[----:B------:R-:W-:Y:S05]  /*31a0*/  BSYNC B1 ;  /* 0x0000000000017941 */ /* 0x000fea0003800000 */
.L_x_69:
        /* <DEDUP_REMOVED lines=12> */
.L_x_72:
[----:B------:R-:W-:Y:S05]  /*3270*/  BSYNC B1 ;  /* 0x0000000000017941 */ /* 0x000fea0003800000 */
.L_x_71:
[----:B--2--5:R-:W-:Y:S01]  /*3280*/  HADD2.F32 R123, -RZ, R23.H0_H0 ;  /* 0x20000017ff7b7230 */ /* 0x024fe20000004100 */
[----:B------:R-:W-:Y:S01]  /*3290*/  ISETP.GT.AND P2, PT, R3, 0x28, P3 ;  /* 0x000000280300780c */ /* 0x000fe20001f44270 */
[----:B------:R-:W-:Y:S03]  /*32a0*/  BSSY B1, `(.L_x_73) ;  /* 0x000000a000017945 */ /* 0x000fe60003800000 */
[----:B------:R-:W-:Y:S01]  /*32b0*/  FMUL R122, R123, R22 ;  /* 0x000000167b7a7220 */ /* 0x000fe20000400000 */
[----:B------:R-:W-:-:S03]  /*32c0*/  @P1 IMAD.MOV.U32 R123, RZ, RZ, R223 ;  /* 0x000000ffff7b1224 */ /* 0x000fc600078e00df */
[----:B------:R-:W-:-:S05]  /*32d0*/  FFMA R122, R139, R19, R122 ;  /* 0x000000138b7a7223 */ /* 0x000fca000000007a */
[----:B------:R-:W-:-:S04]  /*32e0*/  F2FP.F16.F32.PACK_AB R122, RZ, R122 ;  /* 0x0000007aff7a723e */ /* 0x000fc800000000ff */
[----:B------:R-:W-:Y:S02]  /*32f0*/  PRMT R124, R122, 0x7610, R124 ;  /* 0x000076107a7c7816 */ /* 0x000fe4000000007c */
[----:B------:R-:W-:-:S05]  /*3300*/  @P1 MOV R122, R222 ;  /* 0x000000de007a1202 */ /* 0x000fca0000000f00 */
[----:B------:R2:W-:Y:S01]  /*3310*/  @P1 STG.E.U16 desc[UR36][R122.64+0x42], R124 ;  /* 0x0000427c7a001986 */ /* 0x0005e2000c101524 */
[----:B------:R-:W-:Y:S05]  /*3320*/  @!P2 BRA `(.L_x_74) ;  /* 0x000000000004a947 */ /* 0x000fea0003800000 */
[----:B------:R0:W5:Y:S02]  /*3330*/  LDG.E.LTC128B.U16 R23, desc[UR36][R4.64+0x50] ;  /* 0x0000502404177981 */ /* 0x000164000c1e1520 */
.L_x_74:
[----:B------:R-:W-:Y:S05]  /*3340*/  BSYNC B1 ;  /* 0x0000000000017941 */ /* 0x000fea0003800000 */
.L_x_73:
        /* <DEDUP_REMOVED lines=9> */
.L_x_76:
[----:B------:R-:W-:Y:S05]  /*33e0*/  BSYNC B1 ;  /* 0x0000000000017941 */ /* 0x000fea0003800000 */
.L_x_75:
        /* <DEDUP_REMOVED lines=9> */
.L_x_78:
[----:B------:R-:W-:Y:S05]  /*3480*/  BSYNC B1 ;  /* 0x0000000000017941 */ /* 0x000fea0003800000 */
.L_x_77:
        /* <DEDUP_REMOVED lines=12> */
.L_x_80:
[----:B------:R-:W-:Y:S05]  /*3550*/  BSYNC B1 ;  /* 0x0000000000017941 */ /* 0x000fea0003800000 */
.L_x_79:
        /* <DEDUP_REMOVED lines=12> */
.L_x_82:
[----:B------:R-:W-:Y:S05]  /*3620*/  BSYNC B1 ;  /* 0x0000000000017941 */ /* 0x000fea0003800000 */
.L_x_81:
        /* <DEDUP_REMOVED lines=9> */
.L_x_84:
[----:B------:R-:W-:Y:S05]  /*36c0*/  BSYNC B1 ;  /* 0x0000000000017941 */ /* 0x000fea0003800000 */
.L_x_83:
        /* <DEDUP_REMOVED lines=9> */
.L_x_86:
[----:B------:R-:W-:Y:S05]  /*3760*/  BSYNC B1 ;  /* 0x0000000000017941 */ /* 0x000fea0003800000 */
.L_x_85:
[----:B-----5:R-:W-:Y:S01]  /*3770*/  HADD2.F32 R123, -RZ, R23.H0_H0 ;  /* 0x20000017ff7b7230 */ /* 0x020fe20000004100 */
[----:B------:R-:W-:Y:S01]  /*3780*/  ISETP.GT.AND P1, PT, R3, 0x31, P0 ;  /* 0x000000310300780c */ /* 0x000fe20000724270 */
[----:B--2---:R-:W-:Y:S01]  /*3790*/  @P2 IMAD.MOV.U32 R122, RZ, RZ, R222 ;  /* 0x000000ffff7a2224 */ /* 0x004fe200078e00de */
[----:B------:R-:W-:Y:S02]  /*37a0*/  BSSY B1, `(.L_x_87) ;  /* 0x0000009000017945 */ /* 0x000fe40003800000 */
[----:B------:R-:W-:-:S04]  /*37b0*/  FMUL R123, R123, R22 ;  /* 0x000000167b7b7220 */ /* 0x000fc80000400000 */
[----:B------:R-:W-:-:S05]  /*37c0*/  FFMA R123, R146, R19, R123 ;  /* 0x00000013927b7223 */ /* 0x000fca000000007b */
[----:B------:R-:W-:-:S04]  /*37d0*/  F2FP.F16.F32.PACK_AB R123, RZ, R123 ;  /* 0x0000007bff7b723e */ /* 0x000fc800000000ff */
[----:B------:R-:W-:Y:S02]  /*37e0*/  PRMT R124, R123, 0x7610, R124 ;  /* 0x000076107b7c7816 */ /* 0x000fe4000000007c */
[----:B------:R-:W-:-:S05]  /*37f0*/  @P2 MOV R123, R223 ;  /* 0x000000df007b2202 */ /* 0x000fca0000000f00 */
[----:B------:R2:W-:Y:S01]  /*3800*/  @P2 STG.E.U16 desc[UR36][R122.64+0x60], R124 ;  /* 0x0000607c7a002986 */ /* 0x0005e2000c101524 */
[----:B------:R-:W-:Y:S05]  /*3810*/  @!P1 BRA `(.L_x_88) ;  /* 0x0000000000049947 */ /* 0x000fea0003800000 */
[----:B------:R0:W5:Y:S02]  /*3820*/  LDG.E.LTC128B.U16 R23, desc[UR36][R120.64+0x62] ;  /* 0x0000622478177981 */ /* 0x000164000c1e1520 */
.L_x_88:
[----:B------:R-:W-:Y:S05]  /*3830*/  BSYNC B1 ;  /* 0x0000000000017941 */ /* 0x000fea0003800000 */
.L_x_87:
        /* <DEDUP_REMOVED lines=12> */
.L_x_90:
[----:B------:R-:W-:Y:S05]  /*3900*/  BSYNC B1 ;  /* 0x0000000000017941 */ /* 0x000fea0003800000 */
.L_x_89:
        /* <DEDUP_REMOVED lines=9> */
.L_x_92:
[----:B------:R-:W-:Y:S05]  /*39a0*/  BSYNC B1 ;  /* 0x0000000000017941 */ /* 0x000fea0003800000 */
.L_x_91:
        /* <DEDUP_REMOVED lines=9> */
.L_x_94:
[----:B------:R-:W-:Y:S05]  /*3a40*/  BSYNC B1 ;  /* 0x0000000000017941 */ /* 0x000fea0003800000 */
.L_x_93:
        /* <DEDUP_REMOVED lines=12> */
.L_x_96:
[----:B------:R-:W-:Y:S05]  /*3b10*/  BSYNC B1 ;  /* 0x0000000000017941 */ /* 0x000fea0003800000 */
.L_x_95:
        /* <DEDUP_REMOVED lines=12> */
.L_x_98:
[----:B------:R-:W-:Y:S05]  /*3be0*/  BSYNC B1 ;  /* 0x0000000000017941 */ /* 0x000fea0003800000 */
.L_x_97:
        /* <DEDUP_REMOVED lines=9> */
.L_x_100:
[----:B------:R-:W-:Y:S05]  /*3c80*/  BSYNC B1 ;  /* 0x0000000000017941 */ /* 0x000fea0003800000 */
.L_x_99:
        /* <DEDUP_REMOVED lines=9> */
.L_x_102:
[----:B------:R-:W-:Y:S05]  /*3d20*/  BSYNC B1 ;  /* 0x0000000000017941 */ /* 0x000fea0003800000 */
.L_x_101:
        /* <DEDUP_REMOVED lines=12> */
.L_x_104:
[----:B------:R-:W-:Y:S05]  /*3df0*/  BSYNC B1 ;  /* 0x0000000000017941 */ /* 0x000fea0003800000 */
.L_x_103:
        /* <DEDUP_REMOVED lines=12> */
.L_x_106:
[----:B------:R-:W-:Y:S05]  /*3ec0*/  BSYNC B1 ;  /* 0x0000000000017941 */ /* 0x000fea0003800000 */
.L_x_105:
        /* <DEDUP_REMOVED lines=9> */
.L_x_108:
[----:B------:R-:W-:Y:S05]  /*3f60*/  BSYNC B1 ;  /* 0x0000000000017941 */ /* 0x000fea0003800000 */
.L_x_107:
        /* <DEDUP_REMOVED lines=9> */
.L_x_110:
[----:B------:R-:W-:Y:S05]  /*4000*/  BSYNC B1 ;  /* 0x0000000000017941 */ /* 0x000fea0003800000 */
.L_x_109:
        /* <DEDUP_REMOVED lines=12> */
.L_x_112:
[----:B------:R-:W-:Y:S05]  /*40d0*/  BSYNC B1 ;  /* 0x0000000000017941 */ /* 0x000fea0003800000 */
.L_x_111:
        /* <DEDUP_REMOVED lines=12> */
.L_x_114:
[----:B------:R-:W-:Y:S05]  /*41a0*/  BSYNC B1 ;  /* 0x0000000000017941 */ /* 0x000fea0003800000 */
.L_x_113:
        /* <DEDUP_REMOVED lines=9> */
.L_x_116:
[----:B------:R-:W-:Y:S05]  /*4240*/  BSYNC B1 ;  /* 0x0000000000017941 */ /* 0x000fea0003800000 */
.L_x_115:
        /* <DEDUP_REMOVED lines=9> */
.L_x_118:
[----:B------:R-:W-:Y:S05]  /*42e0*/  BSYNC B1 ;  /* 0x0000000000017941 */ /* 0x000fea0003800000 */
.L_x_117:
        /* <DEDUP_REMOVED lines=12> */
.L_x_120:
[----:B------:R-:W-:Y:S05]  /*43b0*/  BSYNC B1 ;  /* 0x0000000000017941 */ /* 0x000fea0003800000 */
.L_x_119:
        /* <DEDUP_REMOVED lines=12> */
.L_x_122:
[----:B------:R-:W-:Y:S05]  /*4480*/  BSYNC B1 ;  /* 0x0000000000017941 */ /* 0x000fea0003800000 */
.L_x_121:
        /* <DEDUP_REMOVED lines=9> */
.L_x_124:
[----:B------:R-:W-:Y:S05]  /*4520*/  BSYNC B1 ;  /* 0x0000000000017941 */ /* 0x000fea0003800000 */
.L_x_123:
        /* <DEDUP_REMOVED lines=9> */
.L_x_126:
[----:B------:R-:W-:Y:S05]  /*45c0*/  BSYNC B1 ;  /* 0x0000000000017941 */ /* 0x000fea0003800000 */
.L_x_125:
        /* <DEDUP_REMOVED lines=12> */
.L_x_128:
[----:B------:R-:W-:Y:S05]  /*4690*/  BSYNC B1 ;  /* 0x0000000000017941 */ /* 0x000fea0003800000 */
.L_x_127:
        /* <DEDUP_REMOVED lines=12> */
.L_x_130:
[----:B------:R-:W-:Y:S05]  /*4760*/  BSYNC B1 ;  /* 0x0000000000017941 */ /* 0x000fea0003800000 */
.L_x_129:
        /* <DEDUP_REMOVED lines=9> */
.L_x_132:
[----:B------:R-:W-:Y:S05]  /*4800*/  BSYNC B1 ;  /* 0x0000000000017941 */ /* 0x000fea0003800000 */
.L_x_131:
        /* <DEDUP_REMOVED lines=9> */
.L_x_134:
[----:B------:R-:W-:Y:S05]  /*48a0*/  BSYNC B1 ;  /* 0x0000000000017941 */ /* 0x000fea0003800000 */
.L_x_133:
        /* <DEDUP_REMOVED lines=12> */
.L_x_136:
[----:B------:R-:W-:Y:S05]  /*4970*/  BSYNC B1 ;  /* 0x0000000000017941 */ /* 0x000fea0003800000 */
.L_x_135:
        /* <DEDUP_REMOVED lines=12> */
.L_x_138:
[----:B------:R-:W-:Y:S05]  /*4a40*/  BSYNC B1 ;  /* 0x0000000000017941 */ /* 0x000fea0003800000 */
.L_x_137:
        /* <DEDUP_REMOVED lines=9> */
.L_x_140:
[----:B------:R-:W-:Y:S05]  /*4ae0*/  BSYNC B1 ;  /* 0x0000000000017941 */ /* 0x000fea0003800000 */
.L_x_139:
        /* <DEDUP_REMOVED lines=9> */
.L_x_142:
[----:B------:R-:W-:Y:S05]  /*4b80*/  BSYNC B1 ;  /* 0x0000000000017941 */ /* 0x000fea0003800000 */
.L_x_141:
        /* <DEDUP_REMOVED lines=12> */
.L_x_144:
[----:B------:R-:W-:Y:S05]  /*4c50*/  BSYNC B1 ;  /* 0x0000000000017941 */ /* 0x000fea0003800000 */
.L_x_143:
        /* <DEDUP_REMOVED lines=12> */
.L_x_146:
[----:B------:R-:W-:Y:S05]  /*4d20*/  BSYNC B1 ;  /* 0x0000000000017941 */ /* 0x000fea0003800000 */
.L_x_145:
        /* <DEDUP_REMOVED lines=9> */
.L_x_148:
[----:B------:R-:W-:Y:S05]  /*4dc0*/  BSYNC B1 ;  /* 0x0000000000017941 */ /* 0x000fea0003800000 */
.L_x_147:
        /* <DEDUP_REMOVED lines=9> */
.L_x_150:
[----:B------:R-:W-:Y:S05]  /*4e60*/  BSYNC B1 ;  /* 0x0000000000017941 */ /* 0x000fea0003800000 */
.L_x_149:
        /* <DEDUP_REMOVED lines=12> */
.L_x_152:
[----:B------:R-:W-:Y:S05]  /*4f30*/  BSYNC B1 ;  /* 0x0000000000017941 */ /* 0x000fea0003800000 */
.L_x_151:
        /* <DEDUP_REMOVED lines=12> */
.L_x_154:
[----:B------:R-:W-:Y:S05]  /*5000*/  BSYNC B1 ;  /* 0x0000000000017941 */ /* 0x000fea0003800000 */
.L_x_153:
        /* <DEDUP_REMOVED lines=9> */
.L_x_156:
[----:B------:R-:W-:Y:S05]  /*50a0*/  BSYNC B1 ;  /* 0x0000000000017941 */ /* 0x000fea0003800000 */
.L_x_155:
        /* <DEDUP_REMOVED lines=9> */
.L_x_158:
[----:B------:R-:W-:Y:S05]  /*5140*/  BSYNC B1 ;  /* 0x0000000000017941 */ /* 0x000fea0003800000 */
.L_x_157:
        /* <DEDUP_REMOVED lines=12> */
.L_x_160:
[----:B------:R-:W-:Y:S05]  /*5210*/  BSYNC B1 ;  /* 0x0000000000017941 */ /* 0x000fea0003800000 */
.L_x_159:
        /* <DEDUP_REMOVED lines=12> */
.L_x_162:
[----:B------:R-:W-:Y:S05]  /*52e0*/  BSYNC B1 ;  /* 0x0000000000017941 */ /* 0x000fea0003800000 */
.L_x_161:
        /* <DEDUP_REMOVED lines=9> */
.L_x_164:
[----:B------:R-:W-:Y:S05]  /*5380*/  BSYNC B1 ;  /* 0x0000000000017941 */ /* 0x000fea0003800000 */
.L_x_163:
        /* <DEDUP_REMOVED lines=9> */
.L_x_166:
[----:B------:R-:W-:Y:S05]  /*5420*/  BSYNC B1 ;  /* 0x0000000000017941 */ /* 0x000fea0003800000 */
.L_x_165:
        /* <DEDUP_REMOVED lines=12> */
.L_x_168:
[----:B------:R-:W-:Y:S05]  /*54f0*/  BSYNC B1 ;  /* 0x0000000000017941 */ /* 0x000fea0003800000 */
.L_x_167:
        /* <DEDUP_REMOVED lines=12> */
.L_x_170:
[----:B------:R-:W-:Y:S05]  /*55c0*/  BSYNC B1 ;  /* 0x0000000000017941 */ /* 0x000fea0003800000 */
.L_x_169:
        /* <DEDUP_REMOVED lines=9> */
.L_x_172:
[----:B------:R-:W-:Y:S05]  /*5660*/  BSYNC B1 ;  /* 0x0000000000017941 */ /* 0x000fea0003800000 */
.L_x_171:
        /* <DEDUP_REMOVED lines=9> */
.L_x_174:
[----:B------:R-:W-:Y:S05]  /*5700*/  BSYNC B1 ;  /* 0x0000000000017941 */ /* 0x000fea0003800000 */
.L_x_173:
        /* <DEDUP_REMOVED lines=12> */
.L_x_176:
[----:B------:R-:W-:Y:S05]  /*57d0*/  BSYNC B1 ;  /* 0x0000000000017941 */ /* 0x000fea0003800000 */
.L_x_175:
        /* <DEDUP_REMOVED lines=12> */
.L_x_178:
[----:B------:R-:W-:Y:S05]  /*58a0*/  BSYNC B1 ;  /* 0x0000000000017941 */ /* 0x000fea0003800000 */
.L_x_177:
        /* <DEDUP_REMOVED lines=9> */
.L_x_180:
[----:B------:R-:W-:Y:S05]  /*5940*/  BSYNC B1 ;  /* 0x0000000000017941 */ /* 0x000fea0003800000 */
.L_x_179:
        /* <DEDUP_REMOVED lines=9> */
.L_x_182:
[----:B------:R-:W-:Y:S05]  /*59e0*/  BSYNC B1 ;  /* 0x0000000000017941 */ /* 0x000fea0003800000 */
.L_x_181:
        /* <DEDUP_REMOVED lines=12> */
.L_x_184:
[----:B------:R-:W-:Y:S05]  /*5ab0*/  BSYNC B1 ;  /* 0x0000000000017941 */ /* 0x000fea0003800000 */
.L_x_183:
        /* <DEDUP_REMOVED lines=12> */
.L_x_186:
[----:B------:R-:W-:Y:S05]  /*5b80*/  BSYNC B1 ;  /* 0x0000000000017941 */ /* 0x000fea0003800000 */
.L_x_185:
        /* <DEDUP_REMOVED lines=9> */
.L_x_188:
[----:B------:R-:W-:Y:S05]  /*5c20*/  BSYNC B1 ;  /* 0x0000000000017941 */ /* 0x000fea0003800000 */
.L_x_187:
        /* <DEDUP_REMOVED lines=9> */
.L_x_190:
[----:B------:R-:W-:Y:S05]  /*5cc0*/  BSYNC B1 ;  /* 0x0000000000017941 */ /* 0x000fea0003800000 */
.L_x_189:
        /* <DEDUP_REMOVED lines=12> */
.L_x_192:
[----:B------:R-:W-:Y:S05]  /*5d90*/  BSYNC B1 ;  /* 0x0000000000017941 */ /* 0x000fea0003800000 */
.L_x_191:
        /* <DEDUP_REMOVED lines=12> */
.L_x_194:
[----:B------:R-:W-:Y:S05]  /*5e60*/  BSYNC B1 ;  /* 0x0000000000017941 */ /* 0x000fea0003800000 */
.L_x_193:
        /* <DEDUP_REMOVED lines=9> */
.L_x_196:
[----:B------:R-:W-:Y:S05]  /*5f00*/  BSYNC B1 ;  /* 0x0000000000017941 */ /* 0x000fea0003800000 */
.L_x_195:
        /* <DEDUP_REMOVED lines=9> */
.L_x_198:
[----:B------:R-:W-:Y:S05]  /*5fa0*/  BSYNC B1 ;  /* 0x0000000000017941 */ /* 0x000fea0003800000 */
.L_x_197:
        /* <DEDUP_REMOVED lines=12> */
.L_x_200:
[----:B------:R-:W-:Y:S05]  /*6070*/  BSYNC B1 ;  /* 0x0000000000017941 */ /* 0x000fea0003800000 */
.L_x_199:
        /* <DEDUP_REMOVED lines=12> */
.L_x_202:
[----:B------:R-:W-:Y:S05]  /*6140*/  BSYNC B1 ;  /* 0x0000000000017941 */ /* 0x000fea0003800000 */
.L_x_201:
        /* <DEDUP_REMOVED lines=9> */
.L_x_204:
[----:B------:R-:W-:Y:S05]  /*61e0*/  BSYNC B1 ;  /* 0x0000000000017941 */ /* 0x000fea0003800000 */
.L_x_203:
        /* <DEDUP_REMOVED lines=9> */
.L_x_206:
[----:B------:R-:W-:Y:S05]  /*6280*/  BSYNC B1 ;  /* 0x0000000000017941 */ /* 0x000fea0003800000 */
.L_x_205:
        /* <DEDUP_REMOVED lines=12> */
.L_x_208:
[----:B------:R-:W-:Y:S05]  /*6350*/  BSYNC B1 ;  /* 0x0000000000017941 */ /* 0x000fea0003800000 */
.L_x_207:
        /* <DEDUP_REMOVED lines=12> */
.L_x_210:
[----:B------:R-:W-:Y:S05]  /*6420*/  BSYNC B1 ;  /* 0x0000000000017941 */ /* 0x000fea0003800000 */
.L_x_209:
        /* <DEDUP_REMOVED lines=9> */
.L_x_212:
[----:B------:R-:W-:Y:S05]  /*64c0*/  BSYNC B1 ;  /* 0x0000000000017941 */ /* 0x000fea0003800000 */
.L_x_211:
        /* <DEDUP_REMOVED lines=9> */
.L_x_214:
[----:B------:R-:W-:Y:S05]  /*6560*/  BSYNC B1 ;  /* 0x0000000000017941 */ /* 0x000fea0003800000 */
.L_x_213:
        /* <DEDUP_REMOVED lines=12> */
.L_x_216:
[----:B------:R-:W-:Y:S05]  /*6630*/  BSYNC B1 ;  /* 0x0000000000017941 */ /* 0x000fea0003800000 */
.L_x_215:
        /* <DEDUP_REMOVED lines=12> */
.L_x_218:
[----:B------:R-:W-:Y:S05]  /*6700*/  BSYNC B1 ;  /* 0x0000000000017941 */ /* 0x000fea0003800000 */
.L_x_217:
        /* <DEDUP_REMOVED lines=9> */
.L_x_220:
[----:B------:R-:W-:Y:S05]  /*67a0*/  BSYNC B1 ;  /* 0x0000000000017941 */ /* 0x000fea0003800000 */
.L_x_219:
[----:B0--345:R-:W-:Y:S01]  /*67b0*/  HADD2.F32 R5, -RZ, R23.H0_H0 ;  /* 0x20000017ff057230 */ /* 0x039fe20000004100 */
        /* <DEDUP_REMOVED lines=11> */
.L_x_222:
[----:B------:R-:W-:Y:S05]  /*6870*/  BSYNC B1 ;  /* 0x0000000000017941 */ /* 0x000fea0003800000 */
.L_x_221:
[----:B0----5:R-:W-:Y:S01]  /*6880*/  HADD2.F32 R5, -RZ, R23.H0_H0 ;  /* 0x20000017ff057230 */ /* 0x021fe20000004100 */
[----:B------:R-:W-:Y:S01]  /*6890*/  ISETP.GT.AND P1, PT, R3, 0xb9, P0 ;  /* 0x000000b90300780c */ /* 0x000fe20000724270 */
[----:B------:R-:W-:Y:S01]  /*68a0*/  @P2 IMAD.MOV.U32 R4, RZ, RZ, R222 ;  /* 0x000000ffff042224 */ /* 0x000fe200078e00de */
[----:B------:R-:W-:Y:S01]  /*68b0*/  BSSY B1, `(.L_x_223) ;  /* 0x000000a000017945 */ /* 0x000fe20003800000 */
[----:B------:R-:W-:Y:S01]  /*68c0*/  IADD3 R125, P0, R216, 0x80, RZ ;  /* 0x00000080d87d7810 */ /* 0x000fe20007f1e0ff */
        /* <DEDUP_REMOVED lines=8> */
.L_x_224:
[----:B------:R-:W-:Y:S05]  /*6950*/  BSYNC B1 ;  /* 0x0000000000017941 */ /* 0x000fea0003800000 */
.L_x_223:
[----:B0----5:R-:W-:Y:S01]  /*6960*/  HADD2.F32 R5, -RZ, R23.H0_H0 ;  /* 0x20000017ff057230 */ /* 0x021fe20000004100 */
[----:B------:R-:W-:Y:S01]  /*6970*/  BSSY B1, `(.L_x_225) ;  /* 0x0000011000017945 */ /* 0x000fe20003800000 */
[----:B------:R-:W-:Y:S01]  /*6980*/  IMAD.X R217, RZ, RZ, R217, P0 ;  /* 0x000000ffffd97224 */ /* 0x000fe200000e06d9 */
[----:B------:R-:W-:Y:S02]  /*6990*/  ISETP.GT.AND P0, PT, R0, 0x80, PT ;  /* 0x000000800000780c */ /* 0x000fe40003f04270 */
[----:B------:R-:W-:Y:S01]  /*69a0*/  FMUL R4, R5, R22 ;  /* 0x0000001605047220 */ /* 0x000fe20000400000 */
[----:B-1-34-:R-:W-:Y:S01]  /*69b0*/  IMAD R120, R217, R14, RZ ;  /* 0x0000000ed9787224 */ /* 0x01afe200078e02ff */
[----:B------:R-:W-:Y:S02]  /*69c0*/  ISETP.GT.AND P3, PT, R3, RZ, P0 ;  /* 0x000000ff0300720c */ /* 0x000fe40000764270 */
[----:B------:R-:W-:Y:S01]  /*69d0*/  FFMA R215, R215, R19, R4 ;  /* 0x00000013d7d77223 */ /* 0x000fe20000000004 */
[----:B--2---:R-:W-:-:S02]  /*69e0*/  IMAD R123, R125, R15, R120 ;  /* 0x0000000f7d7b7224 */ /* 0x004fc400078e0278 */
[----:B------:R-:W-:Y:S02]  /*69f0*/  IMAD.WIDE.U32 R4, R125, R14, R8 ;  /* 0x0000000e7d047225 */ /* 0x000fe400078e0008 */
[----:B------:R-:W-:Y:S02]  /*6a00*/  F2FP.F16.F32.PACK_AB R215, RZ, R215 ;  /* 0x000000d7ffd7723e */ /* 0x000fe400000000ff */
[----:B------:R-:W-:Y:S01]  /*6a10*/  IMAD.IADD R5, R5, 0x1, R123 ;  /* 0x0000000105057824 */ /* 0x000fe200078e027b */
[C---:B------:R-:W-:Y:S02]  /*6a20*/  LEA R120, P2, R4.reuse, R12, 0x1 ;  /* 0x0000000c04787211 */ /* 0x040fe400078408ff */
[----:B------:R0:W-:Y:S02]  /*6a30*/  @P1 STG.E.U16 desc[UR36][R222.64+0x172], R215 ;  /* 0x000172d7de001986 */ /* 0x0001e4000c101524 */
[----:B------:R-:W-:Y:S01]  /*6a40*/  LEA.HI.X R121, R4, R13, R5, 0x1, P2 ;  /* 0x0000000d04797211 */ /* 0x000fe200010f0c05 */
[----:B------:R-:W-:Y:S01]  /*6a50*/  IMAD.WIDE.U32 R4, R125, R14, R218 ;  /* 0x0000000e7d047225 */ /* 0x000fe200078e00da */
[----:B------:R-:W-:Y:S07]  /*6a60*/  @!P3 BRA `(.L_x_226) ;  /* 0x000000000004b947 */ /* 0x000fee0003800000 */
[----:B------:R1:W5:Y:S02]  /*6a70*/  LDG.E.LTC128B.U16 R23, desc[UR36][R120.64] ;  /* 0x0000002478177981 */ /* 0x000364000c1e1520 */
.L_x_226:
[----:B------:R-:W-:Y:S05]  /*6a80*/  BSYNC B1 ;  /* 0x0000000000017941 */ /* 0x000fea0003800000 */
.L_x_225:
[----:B-----5:R-:W-:Y:S01]  /*6a90*/  HADD2.F32 R15, -RZ, R23.H0_H0 ;  /* 0x20000017ff0f7230 */ /* 0x020fe20000004100 */
[----:B------:R-:W-:Y:S01]  /*6aa0*/  ISETP.GT.AND P2, PT, R3, 0x1, P0 ;  /* 0x000000010300780c */ /* 0x000fe20000744270 */
[----:B------:R-:W-:Y:S01]  /*6ab0*/  IMAD.IADD R5, R123, 0x1, R5 ;  /* 0x000000017b057824 */ /* 0x000fe200078e0205 */
[----:B------:R-:W-:Y:S01]  /*6ac0*/  BSSY B1, `(.L_x_227) ;  /* 0x0000010000017945 */ /* 0x000fe20003800000 */
[----:B------:R-:W-:Y:S02]  /*6ad0*/  IMAD.U32 R127, RZ, RZ, UR4 ;  /* 0x00000004ff7f7e24 */ /* 0x000fe4000f8e00ff */
[----:B------:R-:W-:Y:S01]  /*6ae0*/  FMUL R15, R15, R22 ;  /* 0x000000160f0f7220 */ /* 0x000fe20000400000 */
[----:B-1----:R-:W-:-:S04]  /*6af0*/  IMAD.WIDE.U32 R120, R20, UR42, R4 ;  /* 0x0000002a14787c25 */ /* 0x002fc8000f8e0004 */
[----:B------:R-:W-:Y:S01]  /*6b00*/  FFMA R15, R24, R19, R15 ;  /* 0x00000013180f7223 */ /* 0x000fe2000000000f */
[----:B------:R-:W-:Y:S01]  /*6b10*/  IMAD.U32 R5, RZ, RZ, UR4 ;  /* 0x00000004ff057e24 */ /* 0x000fe2000f8e00ff */
[----:B------:R-:W-:Y:S01]  /*6b20*/  LEA R4, P1, R127, R6, 0x8 ;  /* 0x000000067f047211 */ /* 0x000fe200078240ff */
[----:B------:R-:W-:Y:S01]  /*6b30*/  IMAD.U32 R122, RZ, RZ, UR5 ;  /* 0x00000005ff7a7e24 */ /* 0x000fe2000f8e00ff */
[----:B------:R-:W-:Y:S02]  /*6b40*/  IADD3 R24, R21, R121, RZ ;  /* 0x0000007915187210 */ /* 0x000fe40007ffe0ff */
[----:B------:R-:W-:Y:S02]  /*6b50*/  F2FP.F16.F32.PACK_AB R15, RZ, R15 ;  /* 0x0000000fff0f723e */ /* 0x000fe400000000ff */
[----:B------:R-:W-:Y:S02]  /*6b60*/  LEA.HI.X R5, R5, R7, R122, 0x8, P1 ;  /* 0x0000000705057211 */ /* 0x000fe400008f447a */
[----:B------:R-:W-:-:S03]  /*6b70*/  LEA R6, P4, R120, R12, 0x1 ;  /* 0x0000000c78067211 */ /* 0x000fc600078808ff */
[----:B------:R1:W-:Y:S01]  /*6b80*/  @P3 STG.E.U16 desc[UR36][R4.64], R15 ;  /* 0x0000000f04003986 */ /* 0x0003e2000c101524 */
[----:B------:R-:W-:Y:S01]  /*6b90*/  LEA.HI.X R7, R120, R13, R24, 0x1, P4 ;  /* 0x0000000d78077211 */ /* 0x000fe200020f0c18 */
[----:B------:R-:W-:Y:S08]  /*6ba0*/  @!P2 BRA `(.L_x_228) ;  /* 0x000000000004a947 */ /* 0x000ff00003800000 */
[----:B------:R2:W5:Y:S02]  /*6bb0*/  LDG.E.LTC128B.U16 R23, desc[UR36][R6.64+0x2] ;  /* 0x0000022406177981 */ /* 0x000564000c1e1520 */
.L_x_228:
[----:B------:R-:W-:Y:S05]  /*6bc0*/  BSYNC B1 ;  /* 0x0000000000017941 */ /* 0x000fea0003800000 */
.L_x_227:
[----:B-----5:R-:W-:Y:S01]  /*6bd0*/  HADD2.F32 R11, -RZ, R23.H0_H0 ;  /* 0x20000017ff0b7230 */ /* 0x020fe20000004100 */
[----:B------:R-:W-:Y:S01]  /*6be0*/  ISETP.GT.AND P1, PT, R0, 0x88, PT ;  /* 0x000000880000780c */ /* 0x000fe20003f24270 */
[----:B-1----:R-:W-:Y:S01]  /*6bf0*/  IMAD.WIDE.U32 R14, R125, R14, R220 ;  /* 0x0000000e7d0e7225 */ /* 0x002fe200078e00dc */
[----:B------:R-:W-:Y:S03]  /*6c00*/  BSSY B1, `(.L_x_229) ;  /* 0x000000e000017945 */ /* 0x000fe60003800000 */
[----:B------:R-:W-:Y:S01]  /*6c10*/  FMUL R8, R11, R22 ;  /* 0x000000160b087220 */ /* 0x000fe20000400000 */
[----:B------:R-:W-:Y:S01]  /*6c20*/  ISETP.GT.AND P3, PT, R3, RZ, P1 ;  /* 0x000000ff0300720c */ /* 0x000fe20000f64270 */
[----:B------:R-:W-:Y:S01]  /*6c30*/  IMAD.IADD R123, R123, 0x1, R15 ;  /* 0x000000017b7b7824 */ /* 0x000fe200078e020f */
[-C--:B------:R-:W-:Y:S01]  /*6c40*/  IADD3 R11, P5, R10, R14.reuse, RZ ;  /* 0x0000000e0a0b7210 */ /* 0x080fe20007fbe0ff */
[----:B------:R-:W-:Y:S01]  /*6c50*/  FFMA R8, R25, R19, R8 ;  /* 0x0000001319087223 */ /* 0x000fe20000000008 */
[----:B------:R-:W-:-:S03]  /*6c60*/  IADD3 R10, P4, R218, R14, RZ ;  /* 0x0000000eda0a7210 */ /* 0x000fc60007f9e0ff */
[----:B------:R-:W-:Y:S01]  /*6c70*/  IMAD.X R0, R123, 0x1, R9, P5 ;  /* 0x000000017b007824 */ /* 0x000fe200028e0609 */
[----:B------:R-:W-:Y:S02]  /*6c80*/  F2FP.F16.F32.PACK_AB R14, RZ, R8 ;  /* 0x00000008ff0e723e */ /* 0x000fe400000000ff */
[----:B------:R-:W-:-:S03]  /*6c90*/  LEA R8, P5, R11, R12, 0x1 ;  /* 0x0000000c0b087211 */ /* 0x000fc600078a08ff */
[----:B------:R1:W-:Y:S01]  /*6ca0*/  @P2 STG.E.U16 desc[UR36][R4.64+0x2], R14 ;  /* 0x0000020e04002986 */ /* 0x0003e2000c101524 */
[----:B------:R-:W-:Y:S01]  /*6cb0*/  LEA.HI.X R9, R11, R13, R0, 0x1, P5 ;  /* 0x0000000d0b097211 */ /* 0x000fe200028f0c00 */
[----:B------:R-:W-:Y:S08]  /*6cc0*/  @!P3 BRA `(.L_x_230) ;  /* 0x000000000004b947 */ /* 0x000ff00003800000 */
[----:B------:R3:W5:Y:S02]  /*6cd0*/  LDG.E.LTC128B.U16 R23, desc[UR36][R8.64] ;  /* 0x0000002408177981 */ /* 0x000764000c1e1520 */
.L_x_230:
[----:B------:R-:W-:Y:S05]  /*6ce0*/  BSYNC B1 ;  /* 0x0000000000017941 */ /* 0x000fea0003800000 */
.L_x_229:
[----:B---3-5:R-:W-:Y:S01]  /*6cf0*/  HADD2.F32 R9, -RZ, R23.H0_H0 ;  /* 0x20000017ff097230 */ /* 0x028fe20000004100 */
[----:B------:R-:W-:Y:S01]  /*6d00*/  ISETP.GT.AND P2, PT, R3, 0x1, P1 ;  /* 0x000000010300780c */ /* 0x000fe20000f44270 */
[----:B------:R-:W-:Y:S01]  /*6d10*/  IMAD.X R11, R219, 0x1, R123, P4 ;  /* 0x00000001db0b7824 */ /* 0x000fe200020e067b */
[----:B------:R-:W-:Y:S01]  /*6d20*/  IADD3 R8, P4, R4, R225, RZ ;  /* 0x000000e104087210 */ /* 0x000fe20007f9e0ff */
[----:B------:R-:W-:Y:S01]  /*6d30*/  BSSY B1, `(.L_x_231) ;  /* 0x000000c000017945 */ /* 0x000fe20003800000 */
[----:B------:R-:W-:Y:S01]  /*6d40*/  FMUL R9, R9, R22 ;  /* 0x0000001609097220 */ /* 0x000fe20000400000 */
[----:B------:R-:W-:-:S04]  /*6d50*/  IMAD.WIDE.U32 R10, R20, UR42, R10 ;  /* 0x0000002a140a7c25 */ /* 0x000fc8000f8e000a */
[----:B------:R-:W-:Y:S01]  /*6d60*/  FFMA R9, R26, R19, R9 ;  /* 0x000000131a097223 */ /* 0x000fe20000000009 */
[----:B------:R-:W-:Y:S01]  /*6d70*/  IMAD.IADD R21, R21, 0x1, R11 ;  /* 0x0000000115157824 */ /* 0x000fe200078e020b */
[----:B------:R-:W-:-:S03]  /*6d80*/  LEA R12, P5, R10, R12, 0x1 ;  /* 0x0000000c0a0c7211 */ /* 0x000fc600078a08ff */
[----:B------:R-:W-:Y:S01]  /*6d90*/  F2FP.F16.F32.PACK_AB R0, RZ, R9 ;  /* 0x00000009ff00723e */ /* 0x000fe200000000ff */
[----:B------:R-:W-:Y:S01]  /*6da0*/  IMAD.X R9, R5, 0x1, R224, P4 ;  /* 0x0000000105097824 */ /* 0x000fe200020e06e0 */
[----:B------:R-:W-:-:S04]  /*6db0*/  LEA.HI.X R13, R10, R13, R21, 0x1, P5 ;  /* 0x0000000d0a0d7211 */ /* 0x000fc800028f0c15 */
[----:B------:R3:W-:Y:S01]  /*6dc0*/  @P3 STG.E.U16 desc[UR36][R8.64], R0 ;  /* 0x0000000008003986 */ /* 0x0007e2000c101524 */
[----:B------:R-:W-:Y:S05]  /*6dd0*/  @!P2 BRA `(.L_x_232) ;  /* 0x000000000004a947 */ /* 0x000fea0003800000 */
[----:B------:R4:W5:Y:S02]  /*6de0*/  LDG.E.LTC128B.U16 R23, desc[UR36][R12.64+0x2] ;  /* 0x000002240c177981 */ /* 0x000964000c1e1520 */
.L_x_232:
[----:B------:R-:W-:Y:S05]  /*6df0*/  BSYNC B1 ;  /* 0x0000000000017941 */ /* 0x000fea0003800000 */
.L_x_231:
[----:B-----5:R-:W-:Y:S01]  /*6e00*/  HADD2.F32 R11, -RZ, R23.H0_H0 ;  /* 0x20000017ff0b7230 */ /* 0x020fe20000004100 */
[----:B------:R-:W-:Y:S01]  /*6e10*/  ISETP.GT.AND P3, PT, R3, 0x8, P0 ;  /* 0x000000080300780c */ /* 0x000fe20000764270 */
[----:B------:R-:W-:Y:S03]  /*6e20*/  BSSY B1, `(.L_x_233) ;  /* 0x0000007000017945 */ /* 0x000fe60003800000 */
[----:B---3--:R-:W-:-:S04]  /*6e30*/  FMUL R0, R11, R22 ;  /* 0x000000160b007220 */ /* 0x008fc80000400000 */
[----:B------:R-:W-:-:S05]  /*6e40*/  FFMA R0, R27, R19, R0 ;  /* 0x000000131b007223 */ /* 0x000fca0000000000 */
[----:B------:R-:W-:-:S05]  /*6e50*/  F2FP.F16.F32.PACK_AB R0, RZ, R0 ;  /* 0x00000000ff00723e */ /* 0x000fca00000000ff */
[----:B------:R3:W-:Y:S01]  /*6e60*/  @P2 STG.E.U16 desc[UR36][R8.64+0x2], R0 ;  /* 0x0000020008002986 */ /* 0x0007e2000c101524 */
[----:B------:R-:W-:Y:S05]  /*6e70*/  @!P3 BRA `(.L_x_234) ;  /* 0x000000000004b947 */ /* 0x000fea0003800000 */
[----:B------:R0:W5:Y:S02]  /*6e80*/  LDG.E.LTC128B.U16 R23, desc[UR36][R6.64+0x10] ;  /* 0x0000102406177981 */ /* 0x000164000c1e1520 */
.L_x_234:
[----:B------:R-:W-:Y:S05]  /*6e90*/  BSYNC B1 ;  /* 0x0000000000017941 */ /* 0x000fea0003800000 */
.L_x_233:
[----:B-----5:R-:W-:Y:S01]  /*6ea0*/  HADD2.F32 R11, -RZ, R23.H0_H0 ;  /* 0x20000017ff0b7230 */ /* 0x020fe20000004100 */
        /* <DEDUP_REMOVED lines=8> */
.L_x_236:
[----:B------:R-:W-:Y:S05]  /*6f30*/  BSYNC B1 ;  /* 0x0000000000017941 */ /* 0x000fea0003800000 */
.L_x_235:
[----:B0----5:R-:W-:Y:S01]  /*6f40*/  HADD2.F32 R11, -RZ, R23.H0_H0 ;  /* 0x20000017ff0b7230 */ /* 0x021fe20000004100 */
        /* <DEDUP_REMOVED lines=8> */
.L_x_238:
[----:B------:R-:W-:Y:S05]  /*6fd0*/  BSYNC B1 ;  /* 0x0000000000017941 */ /* 0x000fea0003800000 */
.L_x_237:
        /* <DEDUP_REMOVED lines=9> */
.L_x_240:
[----:B------:R-:W-:Y:S05]  /*7070*/  BSYNC B1 ;  /* 0x0000000000017941 */ /* 0x000fea0003800000 */
.L_x_239:
[----:B0----5:R-:W-:Y:S01]  /*7080*/  HADD2.F32 R11, -RZ, R23.H0_H0 ;  /* 0x20000017ff0b7230 */ /* 0x021fe20000004100 */
        /* <DEDUP_REMOVED lines=8> */
.L_x_242:
[----:B------:R-:W-:Y:S05]  /*7110*/  BSYNC B1 ;  /* 0x0000000000017941 */ /* 0x000fea0003800000 */
.L_x_241:
        /* <DEDUP_REMOVED lines=9> */
.L_x_244:
[----:B------:R-:W-:Y:S05]  /*71b0*/  BSYNC B1 ;  /* 0x0000000000017941 */ /* 0x000fea0003800000 */
.L_x_243:
        /* <DEDUP_REMOVED lines=9> */
.L_x_246:
[----:B------:R-:W-:Y:S05]  /*7250*/  BSYNC B1 ;  /* 0x0000000000017941 */ /* 0x000fea0003800000 */
.L_x_245:
        /* <DEDUP_REMOVED lines=9> */
.L_x_248:
[----:B------:R-:W-:Y:S05]  /*72f0*/  BSYNC B1 ;  /* 0x0000000000017941 */ /* 0x000fea0003800000 */
.L_x_247:
        /* <DEDUP_REMOVED lines=9> */
.L_x_250:
[----:B------:R-:W-:Y:S05]  /*7390*/  BSYNC B1 ;  /* 0x0000000000017941 */ /* 0x000fea0003800000 */
.L_x_249:
        /* <DEDUP_REMOVED lines=9> */
.L_x_252:
[----:B------:R-:W-:Y:S05]  /*7430*/  BSYNC B1 ;  /* 0x0000000000017941 */ /* 0x000fea0003800000 */
.L_x_251:
        /* <DEDUP_REMOVED lines=9> */
.L_x_254:
[----:B------:R-:W-:Y:S05]  /*74d0*/  BSYNC B1 ;  /* 0x0000000000017941 */ /* 0x000fea0003800000 */
.L_x_253:
        /* <DEDUP_REMOVED lines=9> */
.L_x_256:
[----:B------:R-:W-:Y:S05]  /*7570*/  BSYNC B1 ;  /* 0x0000000000017941 */ /* 0x000fea0003800000 */
.L_x_255:
        /* <DEDUP_REMOVED lines=9> */
.L_x_258:
[----:B------:R-:W-:Y:S05]  /*7610*/  BSYNC B1 ;  /* 0x0000000000017941 */ /* 0x000fea0003800000 */
.L_x_257:
        /* <DEDUP_REMOVED lines=9> */
.L_x_260:
[----:B------:R-:W-:Y:S05]  /*76b0*/  BSYNC B1 ;  /* 0x0000000000017941 */ /* 0x000fea0003800000 */
.L_x_259:
        /* <DEDUP_REMOVED lines=9> */
.L_x_262:
[----:B------:R-:W-:Y:S05]  /*7750*/  BSYNC B1 ;  /* 0x0000000000017941 */ /* 0x000fea0003800000 */
.L_x_261:
        /* <DEDUP_REMOVED lines=9> */
.L_x_264:
[----:B------:R-:W-:Y:S05]  /*77f0*/  BSYNC B1 ;  /* 0x0000000000017941 */ /* 0x000fea0003800000 */
.L_x_263:
        /* <DEDUP_REMOVED lines=9> */
.L_x_266:
[----:B------:R-:W-:Y:S05]  /*7890*/  BSYNC B1 ;  /* 0x0000000000017941 */ /* 0x000fea0003800000 */
.L_x_265:
        /* <DEDUP_REMOVED lines=9> */
.L_x_268:
[----:B------:R-:W-:Y:S05]  /*7930*/  BSYNC B1 ;  /* 0x0000000000017941 */ /* 0x000fea0003800000 */
.L_x_267:
        /* <DEDUP_REMOVED lines=9> */
.L_x_270:
[----:B------:R-:W-:Y:S05]  /*79d0*/  BSYNC B1 ;  /* 0x0000000000017941 */ /* 0x000fea0003800000 */
.L_x_269:
        /* <DEDUP_REMOVED lines=9> */
.L_x_272:
[----:B------:R-:W-:Y:S05]  /*7a70*/  BSYNC B1 ;  /* 0x0000000000017941 */ /* 0x000fea0003800000 */
.L_x_271:
        /* <DEDUP_REMOVED lines=9> */
.L_x_274:
[----:B------:R-:W-:Y:S05]  /*7b10*/  BSYNC B1 ;  /* 0x0000000000017941 */ /* 0x000fea0003800000 */
.L_x_273:
        /* <DEDUP_REMOVED lines=9> */
.L_x_276:
[----:B------:R-:W-:Y:S05]  /*7bb0*/  BSYNC B1 ;  /* 0x0000000000017941 */ /* 0x000fea0003800000 */
.L_x_275:
        /* <DEDUP_REMOVED lines=9> */
.L_x_278:
[----:B------:R-:W-:Y:S05]  /*7c50*/  BSYNC B1 ;  /* 0x0000000000017941 */ /* 0x000fea0003800000 */
.L_x_277:
        /* <DEDUP_REMOVED lines=9> */
.L_x_280:
[----:B------:R-:W-:Y:S05]  /*7cf0*/  BSYNC B1 ;  /* 0x0000000000017941 */ /* 0x000fea0003800000 */
.L_x_279:
        /* <DEDUP_REMOVED lines=9> */
.L_x_282:
[----:B------:R-:W-:Y:S05]  /*7d90*/  BSYNC B1 ;  /* 0x0000000000017941 */ /* 0x000fea0003800000 */
.L_x_281:
        /* <DEDUP_REMOVED lines=9> */
.L_x_284:
[----:B------:R-:W-:Y:S05]  /*7e30*/  BSYNC B1 ;  /* 0x0000000000017941 */ /* 0x000fea0003800000 */
.L_x_283:
        /* <DEDUP_REMOVED lines=9> */
.L_x_286:
[----:B------:R-:W-:Y:S05]  /*7ed0*/  BSYNC B1 ;  /* 0x0000000000017941 */ /* 0x000fea0003800000 */
.L_x_285:
        /* <DEDUP_REMOVED lines=9> */
.L_x_288:
[----:B------:R-:W-:Y:S05]  /*7f70*/  BSYNC B1 ;  /* 0x0000000000017941 */ /* 0x000fea0003800000 */
.L_x_287:
        /* <DEDUP_REMOVED lines=9> */
.L_x_290:
[----:B------:R-:W-:Y:S05]  /*8010*/  BSYNC B1 ;  /* 0x0000000000017941 */ /* 0x000fea0003800000 */
.L_x_289:
        /* <DEDUP_REMOVED lines=9> */
.L_x_292:
[----:B------:R-:W-:Y:S05]  /*80b0*/  BSYNC B1 ;  /* 0x0000000000017941 */ /* 0x000fea0003800000 */
.L_x_291:
        /* <DEDUP_REMOVED lines=9> */
.L_x_294:
[----:B------:R-:W-:Y:S05]  /*8150*/  BSYNC B1 ;  /* 0x0000000000017941 */ /* 0x000fea0003800000 */
.L_x_293:
        /* <DEDUP_REMOVED lines=9> */
.L_x_296:
[----:B------:R-:W-:Y:S05]  /*81f0*/  BSYNC B1 ;  /* 0x0000000000017941 */ /* 0x000fea0003800000 */
.L_x_295:
        /* <DEDUP_REMOVED lines=9> */
.L_x_298:
[----:B------:R-:W-:Y:S05]  /*8290*/  BSYNC B1 ;  /* 0x0000000000017941 */ /* 0x000fea0003800000 */
.L_x_297:
        /* <DEDUP_REMOVED lines=9> */
.L_x_300:
[----:B------:R-:W-:Y:S05]  /*8330*/  BSYNC B1 ;  /* 0x0000000000017941 */ /* 0x000fea0003800000 */
.L_x_299:
        /* <DEDUP_REMOVED lines=9> */
.L_x_302:
[----:B------:R-:W-:Y:S05]  /*83d0*/  BSYNC B1 ;  /* 0x0000000000017941 */ /* 0x000fea0003800000 */
.L_x_301:
        /* <DEDUP_REMOVED lines=9> */
.L_x_304:
[----:B------:R-:W-:Y:S05]  /*8470*/  BSYNC B1 ;  /* 0x0000000000017941 */ /* 0x000fea0003800000 */
.L_x_303:
        /* <DEDUP_REMOVED lines=9> */
.L_x_306:
[----:B------:R-:W-:Y:S05]  /*8510*/  BSYNC B1 ;  /* 0x0000000000017941 */ /* 0x000fea0003800000 */
.L_x_305:
        /* <DEDUP_REMOVED lines=9> */
.L_x_308:
[----:B------:R-:W-:Y:S05]  /*85b0*/  BSYNC B1 ;  /* 0x0000000000017941 */ /* 0x000fea0003800000 */
.L_x_307:
        /* <DEDUP_REMOVED lines=9> */
.L_x_310:
[----:B------:R-:W-:Y:S05]  /*8650*/  BSYNC B1 ;  /* 0x0000000000017941 */ /* 0x000fea0003800000 */
.L_x_309:
        /* <DEDUP_REMOVED lines=9> */
.L_x_312:
[----:B------:R-:W-:Y:S05]  /*86f0*/  BSYNC B1 ;  /* 0x0000000000017941 */ /* 0x000fea0003800000 */
.L_x_311:
        /* <DEDUP_REMOVED lines=9> */
.L_x_314:
[----:B------:R-:W-:Y:S05]  /*8790*/  BSYNC B1 ;  /* 0x0000000000017941 */ /* 0x000fea0003800000 */
.L_x_313:
        /* <DEDUP_REMOVED lines=9> */
.L_x_316:
[----:B------:R-:W-:Y:S05]  /*8830*/  BSYNC B1 ;  /* 0x0000000000017941 */ /* 0x000fea0003800000 */
.L_x_315:
        /* <DEDUP_REMOVED lines=9> */
.L_x_318:
[----:B------:R-:W-:Y:S05]  /*88d0*/  BSYNC B1 ;  /* 0x0000000000017941 */ /* 0x000fea0003800000 */
.L_x_317:
        /* <DEDUP_REMOVED lines=9> */
.L_x_320:
[----:B------:R-:W-:Y:S05]  /*8970*/  BSYNC B1 ;  /* 0x0000000000017941 */ /* 0x000fea0003800000 */
.L_x_319:
        /* <DEDUP_REMOVED lines=9> */
.L_x_322:
[----:B------:R-:W-:Y:S05]  /*8a10*/  BSYNC B1 ;  /* 0x0000000000017941 */ /* 0x000fea0003800000 */
.L_x_321:
        /* <DEDUP_REMOVED lines=9> */
.L_x_324:
[----:B------:R-:W-:Y:S05]  /*8ab0*/  BSYNC B1 ;  /* 0x0000000000017941 */ /* 0x000fea0003800000 */
.L_x_323:
        /* <DEDUP_REMOVED lines=9> */
.L_x_326:
[----:B------:R-:W-:Y:S05]  /*8b50*/  BSYNC B1 ;  /* 0x0000000000017941 */ /* 0x000fea0003800000 */
.L_x_325:
        /* <DEDUP_REMOVED lines=9> */
.L_x_328:
[----:B------:R-:W-:Y:S05]  /*8bf0*/  BSYNC B1 ;  /* 0x0000000000017941 */ /* 0x000fea0003800000 */
.L_x_327:
        /* <DEDUP_REMOVED lines=9> */
.L_x_330:
[----:B------:R-:W-:Y:S05]  /*8c90*/  BSYNC B1 ;  /* 0x0000000000017941 */ /* 0x000fea0003800000 */
.L_x_329:
        /* <DEDUP_REMOVED lines=9> */
.L_x_332:
[----:B------:R-:W-:Y:S05]  /*8d30*/  BSYNC B1 ;  /* 0x0000000000017941 */ /* 0x000fea0003800000 */
.L_x_331:
        /* <DEDUP_REMOVED lines=9> */
.L_x_334:
[----:B------:R-:W-:Y:S05]  /*8dd0*/  BSYNC B1 ;  /* 0x0000000000017941 */ /* 0x000fea0003800000 */
.L_x_333:
        /* <DEDUP_REMOVED lines=9> */
.L_x_336:
[----:B------:R-:W-:Y:S05]  /*8e70*/  BSYNC B1 ;  /* 0x0000000000017941 */ /* 0x000fea0003800000 */
.L_x_335:
        /* <DEDUP_REMOVED lines=9> */
.L_x_338:
[----:B------:R-:W-:Y:S05]  /*8f10*/  BSYNC B1 ;  /* 0x0000000000017941 */ /* 0x000fea0003800000 */
.L_x_337:
        /* <DEDUP_REMOVED lines=9> */
.L_x_340:
[----:B------:R-:W-:Y:S05]  /*8fb0*/  BSYNC B1 ;  /* 0x0000000000017941 */ /* 0x000fea0003800000 */
.L_x_339:
        /* <DEDUP_REMOVED lines=9> */
.L_x_342:
[----:B------:R-:W-:Y:S05]  /*9050*/  BSYNC B1 ;  /* 0x0000000000017941 */ /* 0x000fea0003800000 */
.L_x_341:
        /* <DEDUP_REMOVED lines=9> */
.L_x_344:
[----:B------:R-:W-:Y:S05]  /*90f0*/  BSYNC B1 ;  /* 0x0000000000017941 */ /* 0x000fea0003800000 */
.L_x_343:
        /* <DEDUP_REMOVED lines=9> */
.L_x_346:
[----:B------:R-:W-:Y:S05]  /*9190*/  BSYNC B1 ;  /* 0x0000000000017941 */ /* 0x000fea0003800000 */
.L_x_345:
        /* <DEDUP_REMOVED lines=9> */
.L_x_348:
[----:B------:R-:W-:Y:S05]  /*9230*/  BSYNC B1 ;  /* 0x0000000000017941 */ /* 0x000fea0003800000 */
.L_x_347:
        /* <DEDUP_REMOVED lines=9> */
.L_x_350:
[----:B------:R-:W-:Y:S05]  /*92d0*/  BSYNC B1 ;  /* 0x0000000000017941 */ /* 0x000fea0003800000 */
.L_x_349:
        /* <DEDUP_REMOVED lines=9> */
.L_x_352:
[----:B------:R-:W-:Y:S05]  /*9370*/  BSYNC B1 ;  /* 0x0000000000017941 */ /* 0x000fea0003800000 */
.L_x_351:
        /* <DEDUP_REMOVED lines=9> */
.L_x_354:
[----:B------:R-:W-:Y:S05]  /*9410*/  BSYNC B1 ;  /* 0x0000000000017941 */ /* 0x000fea0003800000 */
.L_x_353:
        /* <DEDUP_REMOVED lines=9> */
.L_x_356:
[----:B------:R-:W-:Y:S05]  /*94b0*/  BSYNC B1 ;  /* 0x0000000000017941 */ /* 0x000fea0003800000 */
.L_x_355:
        /* <DEDUP_REMOVED lines=9> */
.L_x_358:
[----:B------:R-:W-:Y:S05]  /*9550*/  BSYNC B1 ;  /* 0x0000000000017941 */ /* 0x000fea0003800000 */
.L_x_357:
        /* <DEDUP_REMOVED lines=9> */
.L_x_360:
[----:B------:R-:W-:Y:S05]  /*95f0*/  BSYNC B1 ;  /* 0x0000000000017941 */ /* 0x000fea0003800000 */
.L_x_359:
        /* <DEDUP_REMOVED lines=9> */
.L_x_362:
[----:B------:R-:W-:Y:S05]  /*9690*/  BSYNC B1 ;  /* 0x0000000000017941 */ /* 0x000fea0003800000 */
.L_x_361:
        /* <DEDUP_REMOVED lines=9> */
.L_x_364:
[----:B------:R-:W-:Y:S05]  /*9730*/  BSYNC B1 ;  /* 0x0000000000017941 */ /* 0x000fea0003800000 */
.L_x_363:
        /* <DEDUP_REMOVED lines=9> */
.L_x_366:
[----:B------:R-:W-:Y:S05]  /*97d0*/  BSYNC B1 ;  /* 0x0000000000017941 */ /* 0x000fea0003800000 */
.L_x_365:
        /* <DEDUP_REMOVED lines=9> */
.L_x_368:
[----:B------:R-:W-:Y:S05]  /*9870*/  BSYNC B1 ;  /* 0x0000000000017941 */ /* 0x000fea0003800000 */
.L_x_367:
        /* <DEDUP_REMOVED lines=9> */
.L_x_370:
[----:B------:R-:W-:Y:S05]  /*9910*/  BSYNC B1 ;  /* 0x0000000000017941 */ /* 0x000fea0003800000 */
.L_x_369:
        /* <DEDUP_REMOVED lines=9> */
.L_x_372:
[----:B------:R-:W-:Y:S05]  /*99b0*/  BSYNC B1 ;  /* 0x0000000000017941 */ /* 0x000fea0003800000 */
.L_x_371:
        /* <DEDUP_REMOVED lines=9> */
.L_x_374:
[----:B------:R-:W-:Y:S05]  /*9a50*/  BSYNC B1 ;  /* 0x0000000000017941 */ /* 0x000fea0003800000 */
.L_x_373:
        /* <DEDUP_REMOVED lines=9> */
.L_x_376:
[----:B------:R-:W-:Y:S05]  /*9af0*/  BSYNC B1 ;  /* 0x0000000000017941 */ /* 0x000fea0003800000 */
.L_x_375:
        /* <DEDUP_REMOVED lines=9> */
.L_x_378:
[----:B------:R-:W-:Y:S05]  /*9b90*/  BSYNC B1 ;  /* 0x0000000000017941 */ /* 0x000fea0003800000 */
.L_x_377:
        /* <DEDUP_REMOVED lines=9> */
.L_x_380:
[----:B------:R-:W-:Y:S05]  /*9c30*/  BSYNC B1 ;  /* 0x0000000000017941 */ /* 0x000fea0003800000 */
.L_x_379:
        /* <DEDUP_REMOVED lines=9> */
.L_x_382:
[----:B------:R-:W-:Y:S05]  /*9cd0*/  BSYNC B1 ;  /* 0x0000000000017941 */ /* 0x000fea0003800000 */
.L_x_381:
        /* <DEDUP_REMOVED lines=9> */
.L_x_384:
[----:B------:R-:W-:Y:S05]  /*9d70*/  BSYNC B1 ;  /* 0x0000000000017941 */ /* 0x000fea0003800000 */
.L_x_383:
        /* <DEDUP_REMOVED lines=9> */
.L_x_386:
[----:B------:R-:W-:Y:S05]  /*9e10*/  BSYNC B1 ;  /* 0x0000000000017941 */ /* 0x000fea0003800000 */
.L_x_385:
        /* <DEDUP_REMOVED lines=9> */
.L_x_388:
[----:B------:R-:W-:Y:S05]  /*9eb0*/  BSYNC B1 ;  /* 0x0000000000017941 */ /* 0x000fea0003800000 */
.L_x_387:
        /* <DEDUP_REMOVED lines=9> */
.L_x_390:
[----:B------:R-:W-:Y:S05]  /*9f50*/  BSYNC B1 ;  /* 0x0000000000017941 */ /* 0x000fea0003800000 */
.L_x_389:
        /* <DEDUP_REMOVED lines=9> */
.L_x_392:
[----:B------:R-:W-:Y:S05]  /*9ff0*/  BSYNC B1 ;  /* 0x0000000000017941 */ /* 0x000fea0003800000 */
.L_x_391:
        /* <DEDUP_REMOVED lines=9> */
.L_x_394:
[----:B------:R-:W-:Y:S05]  /*a090*/  BSYNC B1 ;  /* 0x0000000000017941 */ /* 0x000fea0003800000 */
.L_x_393:
        /* <DEDUP_REMOVED lines=9> */
.L_x_396:
[----:B------:R-:W-:Y:S05]  /*a130*/  BSYNC B1 ;  /* 0x0000000000017941 */ /* 0x000fea0003800000 */
.L_x_395:
        /* <DEDUP_REMOVED lines=9> */
.L_x_398:
[----:B------:R-:W-:Y:S05]  /*a1d0*/  BSYNC B1 ;  /* 0x0000000000017941 */ /* 0x000fea0003800000 */
.L_x_397:
        /* <DEDUP_REMOVED lines=9> */
.L_x_400:
[----:B------:R-:W-:Y:S05]  /*a270*/  BSYNC B1 ;  /* 0x0000000000017941 */ /* 0x000fea0003800000 */
.L_x_399:
        /* <DEDUP_REMOVED lines=9> */
.L_x_402:
[----:B------:R-:W-:Y:S05]  /*a310*/  BSYNC B1 ;  /* 0x0000000000017941 */ /* 0x000fea0003800000 */
.L_x_401:
        /* <DEDUP_REMOVED lines=9> */
.L_x_404:
[----:B------:R-:W-:Y:S05]  /*a3b0*/  BSYNC B1 ;  /* 0x0000000000017941 */ /* 0x000fea0003800000 */
.L_x_403:
        /* <DEDUP_REMOVED lines=9> */
.L_x_406:
[----:B------:R-:W-:Y:S05]  /*a450*/  BSYNC B1 ;  /* 0x0000000000017941 */ /* 0x000fea0003800000 */
.L_x_405:
        /* <DEDUP_REMOVED lines=9> */
.L_x_408:
[----:B------:R-:W-:Y:S05]  /*a4f0*/  BSYNC B1 ;  /* 0x0000000000017941 */ /* 0x000fea0003800000 */
.L_x_407:
        /* <DEDUP_REMOVED lines=9> */
.L_x_410:
[----:B------:R-:W-:Y:S05]  /*a590*/  BSYNC B1 ;  /* 0x0000000000017941 */ /* 0x000fea0003800000 */
.L_x_409:
        /* <DEDUP_REMOVED lines=9> */
.L_x_412:
[----:B------:R-:W-:Y:S05]  /*a630*/  BSYNC B1 ;  /* 0x0000000000017941 */ /* 0x000fea0003800000 */
.L_x_411:
[----:B0-2--5:R-:W-:Y:S01]  /*a640*/  HADD2.F32 R7, -RZ, R23.H0_H0 ;  /* 0x20000017ff077230 */ /* 0x025fe20000004100 */
        /* <DEDUP_REMOVED lines=8> */
.L_x_414:
[----:B------:R-:W-:Y:S05]  /*a6d0*/  BSYNC B1 ;  /* 0x0000000000017941 */ /* 0x000fea0003800000 */
.L_x_413:
[----:B01---5:R-:W-:Y:S01]  /*a6e0*/  HADD2.F32 R5, -RZ, R23.H0_H0 ;  /* 0x20000017ff057230 */ /* 0x023fe20000004100 */
[----:B------:R-:W-:Y:S01]  /*a6f0*/  ISETP.GT.AND P1, PT, R3, 0xb9, P1 ;  /* 0x000000b90300780c */ /* 0x000fe20000f24270 */
[----:B------:R-:W-:Y:S01]  /*a700*/  @P2 IMAD.MOV.U32 R4, RZ, RZ, R8 ;  /* 0x000000ffff042224 */ /* 0x000fe200078e0008 */
        /* <DEDUP_REMOVED lines=9> */
.L_x_416:
[----:B------:R-:W-:Y:S05]  /*a7a0*/  BSYNC B1 ;  /* 0x0000000000017941 */ /* 0x000fea0003800000 */
.L_x_415:
[----:B------:R-:W-:Y:S05]  /*a7b0*/  @!P1 BRA `(.L_x_417) ;  /* 0x0000003400d89947 */ /* 0x000fea0003800000 */
[----:B-----5:R-:W-:-:S05]  /*a7c0*/  HADD2.F32 R23, -RZ, R23.H0_H0 ;  /* 0x20000017ff177230 */ /* 0x020fca0000004100 */
[----:B0-----:R-:W-:-:S04]  /*a7d0*/  FMUL R0, R23, R22 ;  /* 0x0000001617007220 */ /* 0x001fc80000400000 */
[----:B------:R-:W-:-:S05]  /*a7e0*/  FFMA R0, R119, R19, R0 ;  /* 0x0000001377007223 */ /* 0x000fca0000000000 */
[----:B------:R-:W-:-:S05]  /*a7f0*/  F2FP.F16.F32.PACK_AB R0, RZ, R0 ;  /* 0x00000000ff00723e */ /* 0x000fca00000000ff */
[----:B------:R0:W-:Y:S01]  /*a800*/  STG.E.U16 desc[UR36][R8.64+0x172], R0 ;  /* 0x0001720008007986 */ /* 0x0001e2000c101524 */
[----:B------:R-:W-:Y:S05]  /*a810*/  BRA `(.L_x_417) ;  /* 0x0000003400c07947 */ /* 0x000fea0003800000 */
.L_x_36:
[----:B------:R-:W-:Y:S01]  /*a820*/  ULDC.64 UR6, c[0x0][0x5c0] ;  /* 0x0001700000067ab9 */ /* 0x000fe20000000a00 */
[-C--:B------:R-:W-:Y:S01]  /*a830*/  FMUL R120, R120, R19.reuse ;  /* 0x0000001378787220 */ /* 0x080fe20000400000 */
[----:B------:R-:W-:Y:S01]  /*a840*/  LEA R6, P1, R4, UR6, 0x1 ;  /* 0x0000000604067c11 */ /* 0x000fe2000f8208ff */
[-C--:B------:R-:W-:Y:S01]  /*a850*/  FMUL R121, R121, R19.reuse ;  /* 0x0000001379797220 */ /* 0x080fe20000400000 */
[----:B------:R-:W-:Y:S01]  /*a860*/  ISETP.GT.AND P2, PT, R0, 0x8, PT ;  /* 0x000000080000780c */ /* 0x000fe20003f44270 */
[----:B------:R-:W-:Y:S01]  /*a870*/  USHF.L.U64.HI UR6, UR4, 0x4, UR5 ;  /* 0x0000000404067899 */ /* 0x000fe20008010205 */
[----:B------:R-:W-:Y:S01]  /*a880*/  F2FP.F16.F32.PACK_AB R120, RZ, R120 ;  /* 0x00000078ff78723e */ /* 0x000fe200000000ff */
[-C--:B------:R-:W-:Y:S01]  /*a890*/  FMUL R122, R122, R19.reuse ;  /* 0x000000137a7a7220 */ /* 0x080fe20000400000 */
[----:B------:R-:W-:Y:S01]  /*a8a0*/  LEA.HI.X R7, R4, UR7, R223, 0x1, P1 ;  /* 0x0000000704077c11 */ /* 0x000fe200088f0cdf */
[----:B------:R-:W-:Y:S01]  /*a8b0*/  USHF.L.U32 UR7, UR4, 0x4, URZ ;  /* 0x0000000404077899 */ /* 0x000fe2000800063f */
[----:B------:R-:W-:Y:S01]  /*a8c0*/  ISETP.GT.AND P1, PT, R3, 0x1, P3 ;  /* 0x000000010300780c */ /* 0x000fe20001f24270 */
[-C--:B------:R-:W-:Y:S01]  /*a8d0*/  FMUL R123, R123, R19.reuse ;  /* 0x000000137b7b7220 */ /* 0x080fe20000400000 */
[C---:B------:R-:W-:Y:S01]  /*a8e0*/  ISETP.GT.AND P4, PT, R3.reuse, RZ, P2 ;  /* 0x000000ff0300720c */ /* 0x040fe20001784270 */
[----:B------:R-:W-:Y:S01]  /*a8f0*/  @P0 STG.E.U16 desc[UR36][R6.64], R120 ;  /* 0x0000007806000986 */ /* 0x000fe2000c101524 */
[----:B------:R-:W-:Y:S01]  /*a900*/  ISETP.GT.AND P0, PT, R3, 0x1, P2 ;  /* 0x000000010300780c */ /* 0x000fe20001704270 */
[-C--:B------:R-:W-:Y:S01]  /*a910*/  FMUL R124, R124, R19.reuse ;  /* 0x000000137c7c7220 */ /* 0x080fe20000400000 */
[----:B------:R-:W-:Y:S01]  /*a920*/  IADD3 R4, P5, R6, UR7, RZ ;  /* 0x0000000706047c10 */ /* 0x000fe2000ffbe0ff */
[----:B------:R-:W-:Y:S01]  /*a930*/  FMUL R125, R125, R19 ;  /* 0x000000137d7d7220 */ /* 0x000fe20000400000 */
[----:B------:R-:W-:Y:S01]  /*a940*/  F2FP.F16.F32.PACK_AB R121, RZ, R121 ;  /* 0x00000079ff79723e */ /* 0x000fe200000000ff */
[-C--:B------:R-:W-:Y:S01]  /*a950*/  FMUL R126, R126, R19.reuse ;  /* 0x000000137e7e7220 */ /* 0x080fe20000400000 */
[----:B------:R-:W-:Y:S01]  /*a960*/  F2FP.F16.F32.PACK_AB R122, RZ, R122 ;  /* 0x0000007aff7a723e */ /* 0x000fe200000000ff */
[----:B------:R-:W-:Y:S01]  /*a970*/  FMUL R127, R127, R19 ;  /* 0x000000137f7f7220 */ /* 0x000fe20000400000 */
[----:B------:R-:W-:Y:S01]  /*a980*/  IADD3.X R5, R7, UR6, RZ, P5, !PT ;  /* 0x0000000607057c10 */ /* 0x000fe2000affe4ff */
[----:B------:R-:W-:Y:S01]  /*a990*/  @P1 STG.E.U16 desc[UR36][R6.64+0x2], R121 ;  /* 0x0000027906001986 */ /* 0x000fe2000c101524 */
[----:B------:R-:W-:Y:S01]  /*a9a0*/  F2FP.F16.F32.PACK_AB R123, RZ, R123 ;  /* 0x0000007bff7b723e */ /* 0x000fe200000000ff */
[-C--:B------:R-:W-:Y:S01]  /*a9b0*/  FMUL R128, R128, R19.reuse ;  /* 0x0000001380807220 */ /* 0x080fe20000400000 */
[C---:B------:R-:W-:Y:S01]  /*a9c0*/  ISETP.GT.AND P5, PT, R3.reuse, 0x9, P3 ;  /* 0x000000090300780c */ /* 0x040fe20001fa4270 */
[----:B------:R-:W-:Y:S01]  /*a9d0*/  @P4 STG.E.U16 desc[UR36][R4.64], R122 ;  /* 0x0000007a04004986 */ /* 0x000fe2000c101524 */
[----:B------:R-:W-:Y:S01]  /*a9e0*/  ISETP.GT.AND P4, PT, R3, 0x8, P3 ;  /* 0x000000080300780c */ /* 0x000fe20001f84270 */
[-C--:B------:R-:W-:Y:S01]  /*a9f0*/  FMUL R129, R129, R19.reuse ;  /* 0x0000001381817220 */ /* 0x080fe20000400000 */
[C---:B------:R-:W-:Y:S01]  /*aa00*/  ISETP.GT.AND P1, PT, R3.reuse, 0x8, P2 ;  /* 0x000000080300780c */ /* 0x040fe20001724270 */
[----:B------:R-:W-:Y:S01]  /*aa10*/  @P0 STG.E.U16 desc[UR36][R4.64+0x2], R123 ;  /* 0x0000027b04000986 */ /* 0x000fe2000c101524 */
[----:B------:R-:W-:Y:S01]  /*aa20*/  ISETP.GT.AND P0, PT, R3, 0x9, P2 ;  /* 0x000000090300780c */ /* 0x000fe20001704270 */
[-C--:B------:R-:W-:Y:S01]  /*aa30*/  FMUL R130, R130, R19.reuse ;  /* 0x0000001382827220 */ /* 0x080fe20000400000 */
[----:B------:R-:W-:Y:S01]  /*aa40*/  F2FP.F16.F32.PACK_AB R124, RZ, R124 ;  /* 0x0000007cff7c723e */ /* 0x000fe200000000ff */
[----:B------:R-:W-:Y:S01]  /*aa50*/  FMUL R131, R131, R19 ;  /* 0x0000001383837220 */ /* 0x000fe20000400000 */
[----:B------:R-:W-:Y:S01]  /*aa60*/  F2FP.F16.F32.PACK_AB R125, RZ, R125 ;  /* 0x0000007dff7d723e */ /* 0x000fe200000000ff */
[-C--:B------:R-:W-:Y:S01]  /*aa70*/  FMUL R132, R132, R19.reuse ;  /* 0x0000001384847220 */ /* 0x080fe20000400000 */
[----:B------:R-:W-:Y:S01]  /*aa80*/  F2FP.F16.F32.PACK_AB R126, RZ, R126 ;  /* 0x0000007eff7e723e */ /* 0x000fe200000000ff */
[----:B------:R-:W-:Y:S01]  /*aa90*/  FMUL R133, R133, R19 ;  /* 0x0000001385857220 */ /* 0x000fe20000400000 */
[----:B------:R-:W-:Y:S01]  /*aaa0*/  F2FP.F16.F32.PACK_AB R127, RZ, R127 ;  /* 0x0000007fff7f723e */ /* 0x000fe200000000ff */
[----:B------:R-:W-:Y:S01]  /*aab0*/  @P4 STG.E.U16 desc[UR36][R6.64+0x10], R124 ;  /* 0x0000107c06004986 */ /* 0x000fe2000c101524 */
[----:B------:R-:W-:Y:S01]  /*aac0*/  ISETP.GT.AND P4, PT, R3, 0x10, P3 ;  /* 0x000000100300780c */ /* 0x000fe20001f84270 */
[----:B------:R-:W-:Y:S01]  /*aad0*/  FMUL R134, R134, R19 ;  /* 0x0000001386867220 */ /* 0x000fe20000400000 */
[----:B------:R-:W-:Y:S01]  /*aae0*/  F2FP.F16.F32.PACK_AB R128, RZ, R128 ;  /* 0x00000080ff80723e */ /* 0x000fe200000000ff */
[----:B------:R-:W-:Y:S01]  /*aaf0*/  @P5 STG.E.U16 desc[UR36][R6.64+0x12], R125 ;  /* 0x0000127d06005986 */ /* 0x000fe2000c101524 */
[----:B------:R-:W-:Y:S01]  /*ab00*/  F2FP.F16.F32.PACK_AB R129, RZ, R129 ;  /* 0x00000081ff81723e */ /* 0x000fe200000000ff */
[-C--:B------:R-:W-:Y:S01]  /*ab10*/  FMUL R135, R135, R19.reuse ;  /* 0x0000001387877220 */ /* 0x080fe20000400000 */
[C---:B------:R-:W-:Y:S01]  /*ab20*/  ISETP.GT.AND P5, PT, R3.reuse, 0x11, P2 ;  /* 0x000000110300780c */ /* 0x040fe200017a4270 */
[----:B------:R-:W-:Y:S01]  /*ab30*/  @P1 STG.E.U16 desc[UR36][R4.64+0x10], R126 ;  /* 0x0000107e04001986 */ /* 0x000fe2000c101524 */
[C---:B------:R-:W-:Y:S01]  /*ab40*/  ISETP.GT.AND P1, PT, R3.reuse, 0x10, P2 ;  /* 0x000000100300780c */ /* 0x040fe20001724270 */
[-C--:B------:R-:W-:Y:S01]  /*ab50*/  FMUL R136, R136, R19.reuse ;  /* 0x0000001388887220 */ /* 0x080fe20000400000 */
[----:B------:R-:W-:Y:S01]  /*ab60*/  F2FP.F16.F32.PACK_AB R130, RZ, R130 ;  /* 0x00000082ff82723e */ /* 0x000fe200000000ff */
[----:B------:R-:W-:Y:S01]  /*ab70*/  @P0 STG.E.U16 desc[UR36][R4.64+0x12], R127 ;  /* 0x0000127f04000986 */ /* 0x000fe2000c101524 */
[----:B------:R-:W-:Y:S01]  /*ab80*/  ISETP.GT.AND P0, PT, R3, 0x11, P3 ;  /* 0x000000110300780c */ /* 0x000fe20001f04270 */
[----:B------:R-:W-:Y:S01]  /*ab90*/  FMUL R137, R137, R19 ;  /* 0x0000001389897220 */ /* 0x000fe20000400000 */
[----:B------:R-:W-:Y:S01]  /*aba0*/  F2FP.F16.F32.PACK_AB R131, RZ, R131 ;  /* 0x00000083ff83723e */ /* 0x000fe200000000ff */
        /* <DEDUP_REMOVED lines=64> */
[-C--:B------:R-:W-:Y:S01]  /*afb0*/  FMUL R156, R156, R19.reuse ;  /* 0x000000139c9c7220 */ /* 0x080fe20000400000 */
[----:B------:R-:W-:Y:S01]  /*afc0*/  F2FP.F16.F32.PACK_AB R150, RZ, R150 ;  /* 0x00000096ff96723e */ /* 0x000fe200000000ff */
[----:B------:R-:W-:Y:S01]  /*afd0*/  FMUL R157, R157, R19 ;  /* 0x000000139d9d7220 */ /* 0x000fe20000400000 */
[----:B------:R-:W-:Y:S01]  /*afe0*/  F2FP.F16.F32.PACK_AB R151, RZ, R151 ;  /* 0x00000097ff97723e */ /* 0x000fe200000000ff */
        /* <DEDUP_REMOVED lines=196> */
[----:B------:R-:W-:Y:S01]  /*bc30*/  FMUL R214, R214, R19 ;  /* 0x00000013d6d67220 */ /* 0x000fe20000400000 */
[----:B------:R-:W-:Y:S01]  /*bc40*/  F2FP.F16.F32.PACK_AB R208, RZ, R208 ;  /* 0x000000d0ffd0723e */ /* 0x000fe200000000ff */
[----:B------:R-:W-:Y:S01]  /*bc50*/  @P4 STG.E.U16 desc[UR36][R6.64+0x100], R184 ;  /* 0x000100b806004986 */ /* 0x000fe2000c101524 */
[C---:B------:R-:W-:Y:S01]  /*bc60*/  ISETP.GT.AND P4, PT, R3.reuse, 0x81, P2 ;  /* 0x000000810300780c */ /* 0x040fe20001784270 */
[----:B------:R-:W-:Y:S01]  /*bc70*/  IMAD.U32 R9, RZ, RZ, UR4 ;  /* 0x00000004ff097e24 */ /* 0x000fe2000f8e00ff */
[----:B------:R-:W-:Y:S01]  /*bc80*/  F2FP.F16.F32.PACK_AB R209, RZ, R209 ;  /* 0x000000d1ffd1723e */ /* 0x000fe200000000ff */
[----:B------:R-:W-:Y:S01]  /*bc90*/  @P5 STG.E.U16 desc[UR36][R6.64+0x102], R185 ;  /* 0x000102b906005986 */ /* 0x000fe2000c101524 */
[----:B------:R-:W-:Y:S01]  /*bca0*/  ISETP.GT.AND P5, PT, R3, 0x88, P3 ;  /* 0x000000880300780c */ /* 0x000fe20001fa4270 */
        /* <DEDUP_REMOVED lines=9> */
[C---:B------:R-:W-:Y:S01]  /*bd40*/  ISETP.GT.AND P4, PT, R3.reuse, 0x89, P2 ;  /* 0x000000890300780c */ /* 0x040fe20001784270 */
[----:B------:R-:W-:Y:S01]  /*bd50*/  FMUL R26, R26, R19 ;  /* 0x000000131a1a7220 */ /* 0x000fe20000400000 */
[----:B------:R-:W-:Y:S01]  /*bd60*/  F2FP.F16.F32.PACK_AB R213, RZ, R213 ;  /* 0x000000d5ffd5723e */ /* 0x000fe200000000ff */
[----:B------:R-:W-:Y:S01]  /*bd70*/  @P5 STG.E.U16 desc[UR36][R6.64+0x110], R188 ;  /* 0x000110bc06005986 */ /* 0x000fe2000c101524 */
[----:B------:R-:W-:Y:S01]  /*bd80*/  ISETP.GT.AND P5, PT, R3, 0x90, P2 ;  /* 0x000000900300780c */ /* 0x000fe200017a4270 */
        /* <DEDUP_REMOVED lines=92> */
[----:B------:R-:W-:Y:S01]  /*c350*/  @P1 STG.E.U16 desc[UR36][R4.64+0x152], R207 ;  /* 0x000152cf04001986 */ /* 0x000fe2000c101524 */
[----:B------:R-:W-:Y:S01]  /*c360*/  ISETP.GT.AND P1, PT, R0, 0x80, PT ;  /* 0x000000800000780c */ /* 0x000fe20003f24270 */
        /* <DEDUP_REMOVED lines=19> */
[C---:B------:R-:W-:Y:S01]  /*c4a0*/  ISETP.GT.AND P3, PT, R3.reuse, 0xb9, P3 ;  /* 0x000000b90300780c */ /* 0x040fe20001f64270 */
[----:B------:R-:W-:Y:S01]  /*c4b0*/  @P5 STG.E.U16 desc[UR36][R4.64+0x162], R211 ;  /* 0x000162d304005986 */ /* 0x000fe2000c101524 */
[C---:B------:R-:W-:Y:S01]  /*c4c0*/  ISETP.GT.AND P5, PT, R3.reuse, 0xb8, P2 ;  /* 0x000000b80300780c */ /* 0x040fe200017a4270 */
[-C--:B------:R-:W-:Y:S01]  /*c4d0*/  FMUL R62, R62, R19.reuse ;  /* 0x000000133e3e7220 */ /* 0x080fe20000400000 */
[----:B------:R-:W-:Y:S01]  /*c4e0*/  ISETP.GT.AND P2, PT, R3, 0xb9, P2 ;  /* 0x000000b90300780c */ /* 0x000fe20001744270 */
[-C--:B------:R-:W-:Y:S01]  /*c4f0*/  FMUL R63, R63, R19.reuse ;  /* 0x000000133f3f7220 */ /* 0x080fe20000400000 */
[----:B------:R-:W-:Y:S01]  /*c500*/  F2FP.F16.F32.PACK_AB R56, RZ, R56 ;  /* 0x00000038ff38723e */ /* 0x000fe200000000ff */
[----:B------:R-:W-:Y:S01]  /*c510*/  FMUL R64, R64, R19 ;  /* 0x0000001340407220 */ /* 0x000fe20000400000 */
[----:B------:R-:W-:Y:S01]  /*c520*/  F2FP.F16.F32.PACK_AB R57, RZ, R57 ;  /* 0x00000039ff39723e */ /* 0x000fe200000000ff */
[----:B------:R-:W-:Y:S01]  /*c530*/  FMUL R65, R65, R19 ;  /* 0x0000001341417220 */ /* 0x000fe20000400000 */
[----:B------:R-:W-:Y:S01]  /*c540*/  F2FP.F16.F32.PACK_AB R58, RZ, R58 ;  /* 0x0000003aff3a723e */ /* 0x000fe200000000ff */
[----:B------:R-:W-:Y:S01]  /*c550*/  @P4 STG.E.U16 desc[UR36][R6.64+0x170], R212 ;  /* 0x000170d406004986 */ /* 0x000fe2000c101524 */
[----:B------:R-:W-:Y:S01]  /*c560*/  LEA R8, P4, R9, R6, 0x8 ;  /* 0x0000000609087211 */ /* 0x000fe200078840ff */
[----:B------:R-:W-:Y:S01]  /*c570*/  IMAD.U32 R9, RZ, RZ, UR5 ;  /* 0x00000005ff097e24 */ /* 0x000fe2000f8e00ff */
[----:B------:R-:W-:Y:S01]  /*c580*/  F2FP.F16.F32.PACK_AB R59, RZ, R59 ;  /* 0x0000003bff3b723e */ /* 0x000fe200000000ff */
[----:B------:R0:W-:Y:S01]  /*c590*/  @P3 STG.E.U16 desc[UR36][R6.64+0x172], R213 ;  /* 0x000172d506003986 */ /* 0x0001e2000c101524 */
[C---:B------:R-:W-:Y:S01]  /*c5a0*/  ISETP.GT.AND P3, PT, R3.reuse, 0x1, P1 ;  /* 0x000000010300780c */ /* 0x040fe20000f64270 */
[-C--:B------:R-:W-:Y:S01]  /*c5b0*/  FMUL R66, R66, R19.reuse ;  /* 0x0000001342427220 */ /* 0x080fe20000400000 */
[----:B------:R-:W-:Y:S01]  /*c5c0*/  F2FP.F16.F32.PACK_AB R60, RZ, R60 ;  /* 0x0000003cff3c723e */ /* 0x000fe200000000ff */
[----:B------:R-:W-:Y:S01]  /*c5d0*/  @P5 STG.E.U16 desc[UR36][R4.64+0x170], R214 ;  /* 0x000170d604005986 */ /* 0x000fe2000c101524 */
[----:B------:R-:W-:Y:S01]  /*c5e0*/  ISETP.GT.AND P5, PT, R3, RZ, P1 ;  /* 0x000000ff0300720c */ /* 0x000fe20000fa4270 */
[----:B------:R-:W-:Y:S01]  /*c5f0*/  FMUL R67, R67, R19 ;  /* 0x0000001343437220 */ /* 0x000fe20000400000 */
[----:B------:R-:W-:Y:S01]  /*c600*/  F2FP.F16.F32.PACK_AB R61, RZ, R61 ;  /* 0x0000003dff3d723e */ /* 0x000fe200000000ff */
[-C--:B------:R-:W-:Y:S01]  /*c610*/  FMUL R68, R68, R19.reuse ;  /* 0x0000001344447220 */ /* 0x080fe20000400000 */
[----:B------:R-:W-:Y:S01]  /*c620*/  F2FP.F16.F32.PACK_AB R62, RZ, R62 ;  /* 0x0000003eff3e723e */ /* 0x000fe200000000ff */
[----:B------:R-:W-:Y:S01]  /*c630*/  FMUL R69, R69, R19 ;  /* 0x0000001345457220 */ /* 0x000fe20000400000 */
[----:B------:R-:W-:Y:S01]  /*c640*/  F2FP.F16.F32.PACK_AB R63, RZ, R63 ;  /* 0x0000003fff3f723e */ /* 0x000fe200000000ff */
[----:B0-----:R-:W-:Y:S01]  /*c650*/  IMAD.U32 R6, RZ, RZ, UR4 ;  /* 0x00000004ff067e24 */ /* 0x001fe2000f8e00ff */
[----:B------:R-:W-:Y:S01]  /*c660*/  F2FP.F16.F32.PACK_AB R64, RZ, R64 ;  /* 0x00000040ff40723e */ /* 0x000fe200000000ff */
[----:B------:R-:W-:Y:S01]  /*c670*/  FMUL R70, R70, R19 ;  /* 0x0000001346467220 */ /* 0x000fe20000400000 */
[----:B------:R-:W-:Y:S01]  /*c680*/  F2FP.F16.F32.PACK_AB R65, RZ, R65 ;  /* 0x00000041ff41723e */ /* 0x000fe200000000ff */
[----:B------:R-:W-:Y:S01]  /*c690*/  FMUL R71, R71, R19 ;  /* 0x0000001347477220 */ /* 0x000fe20000400000 */
[----:B------:R-:W-:Y:S01]  /*c6a0*/  LEA.HI.X R9, R6, R7, R9, 0x8, P4 ;  /* 0x0000000706097211 */ /* 0x000fe200020f4409 */
[----:B------:R-:W-:Y:S01]  /*c6b0*/  @P2 IMAD.MOV.U32 R6, RZ, RZ, R4 ;  /* 0x000000ffff062224 */ /* 0x000fe200078e0004 */
[----:B------:R-:W-:Y:S01]  /*c6c0*/  ISETP.GT.AND P4, PT, R3, 0x8, P1 ;  /* 0x000000080300780c */ /* 0x000fe20000f84270 */
[----:B------:R-:W-:Y:S01]  /*c6d0*/  @P2 IMAD.MOV.U32 R7, RZ, RZ, R5 ;  /* 0x000000ffff072224 */ /* 0x000fe200078e0005 */
[----:B------:R-:W-:Y:S01]  /*c6e0*/  F2FP.F16.F32.PACK_AB R66, RZ, R66 ;  /* 0x00000042ff42723e */ /* 0x000fe200000000ff */
[----:B------:R-:W-:Y:S01]  /*c6f0*/  FMUL R72, R72, R19 ;  /* 0x0000001348487220 */ /* 0x000fe20000400000 */
[----:B------:R-:W-:Y:S01]  /*c700*/  F2FP.F16.F32.PACK_AB R67, RZ, R67 ;  /* 0x00000043ff43723e */ /* 0x000fe200000000ff */
[-C--:B------:R-:W-:Y:S01]  /*c710*/  FMUL R73, R73, R19.reuse ;  /* 0x0000001349497220 */ /* 0x080fe20000400000 */
[----:B------:R0:W-:Y:S01]  /*c720*/  @P2 STG.E.U16 desc[UR36][R6.64+0x172], R215 ;  /* 0x000172d706002986 */ /* 0x0001e2000c101524 */
[C---:B------:R-:W-:Y:S01]  /*c730*/  ISETP.GT.AND P2, PT, R3.reuse, RZ, P0 ;  /* 0x000000ff0300720c */ /* 0x040fe20000744270 */
        /* <DEDUP_REMOVED lines=10> */
[--C-:B0-----:R-:W-:Y:S01]  /*c7e0*/  @P3 IMAD.MOV.U32 R6, RZ, RZ, R8.reuse ;  /* 0x000000ffff063224 */ /* 0x101fe200078e0008 */
[----:B------:R-:W-:Y:S01]  /*c7f0*/  @P3 MOV R7, R9 ;  /* 0x0000000900073202 */ /* 0x000fe20000000f00 */
[-C--:B------:R-:W-:Y:S01]  /*c800*/  FMUL R78, R78, R19.reuse ;  /* 0x000000134e4e7220 */ /* 0x080fe20000400000 */
[----:B------:R-:W-:Y:S01]  /*c810*/  F2FP.F16.F32.PACK_AB R72, RZ, R72 ;  /* 0x00000048ff48723e */ /* 0x000fe200000000ff */
[----:B------:R-:W-:Y:S01]  /*c820*/  FMUL R79, R79, R19 ;  /* 0x000000134f4f7220 */ /* 0x000fe20000400000 */
[----:B------:R-:W-:Y:S01]  /*c830*/  F2FP.F16.F32.PACK_AB R73, RZ, R73 ;  /* 0x00000049ff49723e */ /* 0x000fe200000000ff */
[----:B------:R0:W-:Y:S01]  /*c840*/  @P3 STG.E.U16 desc[UR36][R6.64+0x2], R25 ;  /* 0x0000021906003986 */ /* 0x0001e2000c101524 */
[----:B------:R-:W-:Y:S01]  /*c850*/  IADD3 R4, P3, R8, UR7, RZ ;  /* 0x0000000708047c10 */ /* 0x000fe2000ff7e0ff */
[-C--:B------:R-:W-:Y:S01]  /*c860*/  FMUL R80, R80, R19.reuse ;  /* 0x0000001350507220 */ /* 0x080fe20000400000 */
[----:B------:R-:W-:Y:S01]  /*c870*/  F2FP.F16.F32.PACK_AB R74, RZ, R74 ;  /* 0x0000004aff4a723e */ /* 0x000fe200000000ff */
[-C--:B------:R-:W-:Y:S01]  /*c880*/  FMUL R81, R81, R19.reuse ;  /* 0x0000001351517220 */ /* 0x080fe20000400000 */
[----:B------:R-:W-:Y:S01]  /*c890*/  IADD3.X R5, R9, UR6, RZ, P3, !PT ;  /* 0x0000000609057c10 */ /* 0x000fe20009ffe4ff */
[-C--:B------:R-:W-:Y:S01]  /*c8a0*/  FMUL R82, R82, R19.reuse ;  /* 0x0000001352527220 */ /* 0x080fe20000400000 */
[----:B------:R-:W-:Y:S01]  /*c8b0*/  ISETP.GT.AND P3, PT, R3, 0x9, P1 ;  /* 0x000000090300780c */ /* 0x000fe20000f64270 */
[----:B------:R-:W-:Y:S01]  /*c8c0*/  FMUL R83, R83, R19 ;  /* 0x0000001353537220 */ /* 0x000fe20000400000 */
[----:B------:R-:W-:Y:S01]  /*c8d0*/  F2FP.F16.F32.PACK_AB R75, RZ, R75 ;  /* 0x0000004bff4b723e */ /* 0x000fe200000000ff */
[----:B------:R-:W-:Y:S01]  /*c8e0*/  @P2 STG.E.U16 desc[UR36][R4.64], R26 ;  /* 0x0000001a04002986 */ /* 0x000fe2000c101524 */
[C---:B------:R-:W-:Y:S01]  /*c8f0*/  ISETP.GT.AND P2, PT, R3.reuse, 0x8, P0 ;  /* 0x000000080300780c */ /* 0x040fe20000744270 */
[--C-:B0-----:R-:W-:Y:S01]  /*c900*/  @P4 IMAD.MOV.U32 R6, RZ, RZ, R8.reuse ;  /* 0x000000ffff064224 */ /* 0x101fe200078e0008 */
[----:B------:R-:W-:Y:S01]  /*c910*/  F2FP.F16.F32.PACK_AB R76, RZ, R76 ;  /* 0x0000004cff4c723e */ /* 0x000fe200000000ff */
[--C-:B------:R-:W-:Y:S01]  /*c920*/  @P4 IMAD.MOV.U32 R7, RZ, RZ, R9.reuse ;  /* 0x000000ffff074224 */ /* 0x100fe200078e0009 */
[----:B------:R-:W-:Y:S01]  /*c930*/  @P5 STG.E.U16 desc[UR36][R4.64+0x2], R27 ;  /* 0x0000021b04005986 */ /* 0x000fe2000c101524 */
[C---:B------:R-:W-:Y:S01]  /*c940*/  ISETP.GT.AND P5, PT, R3.reuse, 0x9, P0 ;  /* 0x000000090300780c */ /* 0x040fe200007a4270 */
[----:B------:R-:W-:Y:S01]  /*c950*/  FMUL R84, R84, R19 ;  /* 0x0000001354547220 */ /* 0x000fe20000400000 */
[----:B------:R-:W-:Y:S01]  /*c960*/  F2FP.F16.F32.PACK_AB R77, RZ, R77 ;  /* 0x0000004dff4d723e */ /* 0x000fe200000000ff */
[----:B------:R0:W-:Y:S01]  /*c970*/  @P4 STG.E.U16 desc[UR36][R6.64+0x10], R28 ;  /* 0x0000101c06004986 */ /* 0x0001e2000c101524 */
        /* <DEDUP_REMOVED lines=9> */
[----:B------:R-:W-:Y:S01]  /*ca10*/  FMUL R89, R89, R19 ;  /* 0x0000001359597220 */ /* 0x000fe20000400000 */
[----:B------:R-:W-:Y:S01]  /*ca20*/  F2FP.F16.F32.PACK_AB R82, RZ, R82 ;  /* 0x00000052ff52723e */ /* 0x000fe200000000ff */
[--C-:B0-----:R-:W-:Y:S01]  /*ca30*/  @P3 IMAD.MOV.U32 R6, RZ, RZ, R8.reuse ;  /* 0x000000ffff063224 */ /* 0x101fe200078e0008 */
[----:B------:R-:W-:Y:S01]  /*ca40*/  F2FP.F16.F32.PACK_AB R83, RZ, R83 ;  /* 0x00000053ff53723e */ /* 0x000fe200000000ff */
[--C-:B------:R-:W-:Y:S01]  /*ca50*/  @P3 IMAD.MOV.U32 R7, RZ, RZ, R9.reuse ;  /* 0x000000ffff073224 */ /* 0x100fe200078e0009 */
[----:B------:R-:W-:Y:S01]  /*ca60*/  F2FP.F16.F32.PACK_AB R84, RZ, R84 ;  /* 0x00000054ff54723e */ /* 0x000fe200000000ff */
[----:B------:R-:W-:Y:S01]  /*ca70*/  FMUL R90, R90, R19 ;  /* 0x000000135a5a7220 */ /* 0x000fe20000400000 */
[----:B------:R-:W-:Y:S01]  /*ca80*/  F2FP.F16.F32.PACK_AB R85, RZ, R85 ;  /* 0x00000055ff55723e */ /* 0x000fe200000000ff */
[-C--:B------:R-:W-:Y:S01]  /*ca90*/  FMUL R91, R91, R19.reuse ;  /* 0x000000135b5b7220 */ /* 0x080fe20000400000 */
[----:B------:R0:W-:Y:S01]  /*caa0*/  @P3 STG.E.U16 desc[UR36][R6.64+0x12], R29 ;  /* 0x0000121d06003986 */ /* 0x0001e2000c101524 */
        /* <DEDUP_REMOVED lines=30> */
[--C-:B0-----:R-:W-:Y:S01]  /*cc90*/  @P3 IMAD.MOV.U32 R7, RZ, RZ, R9.reuse ;  /* 0x000000ffff073224 */ /* 0x101fe200078e0009 */
[----:B------:R-:W-:Y:S01]  /*cca0*/  @P3 MOV R6, R8 ;  /* 0x0000000800063202 */ /* 0x000fe20000000f00 */
[----:B------:R-:W-:Y:S01]  /*ccb0*/  FMUL R102, R102, R19 ;  /* 0x0000001366667220 */ /* 0x000fe20000400000 */
[----:B------:R-:W-:Y:S01]  /*ccc0*/  F2FP.F16.F32.PACK_AB R97, RZ, R97 ;  /* 0x00000061ff61723e */ /* 0x000fe200000000ff */
[-C--:B------:R-:W-:Y:S01]  /*ccd0*/  FMUL R103, R103, R19.reuse ;  /* 0x0000001367677220 */ /* 0x080fe20000400000 */
[----:B------:R-:W-:Y:S01]  /*cce0*/  F2FP.F16.F32.PACK_AB R98, RZ, R98 ;  /* 0x00000062ff62723e */ /* 0x000fe200000000ff */
[----:B------:R0:W-:Y:S01]  /*ccf0*/  @P3 STG.E.U16 desc[UR36][R6.64+0x22], R33 ;  /* 0x0000222106003986 */ /* 0x0001e2000c101524 */
        /* <DEDUP_REMOVED lines=15> */
[-C--:B------:R-:W-:Y:S01]  /*cdf0*/  FMUL R107, R107, R19.reuse ;  /* 0x000000136b6b7220 */ /* 0x080fe20000400000 */
[----:B------:R-:W-:Y:S01]  /*ce00*/  F2FP.F16.F32.PACK_AB R104, RZ, R104 ;  /* 0x00000068ff68723e */ /* 0x000fe200000000ff */
[-C--:B------:R-:W-:Y:S01]  /*ce10*/  FMUL R108, R108, R19.reuse ;  /* 0x000000136c6c7220 */ /* 0x080fe20000400000 */
[----:B------:R0:W-:Y:S01]  /*ce20*/  @P4 STG.E.U16 desc[UR36][R6.64+0x30], R36 ;  /* 0x0000302406004986 */ /* 0x0001e2000c101524 */
        /* <DEDUP_REMOVED lines=11> */
[--C-:B0-----:R-:W-:Y:S01]  /*cee0*/  @P3 IMAD.MOV.U32 R6, RZ, RZ, R8.reuse ;  /* 0x000000ffff063224 */ /* 0x101fe200078e0008 */
[----:B------:R-:W-:Y:S01]  /*cef0*/  F2FP.F16.F32.PACK_AB R110, RZ, R110 ;  /* 0x0000006eff6e723e */ /* 0x000fe200000000ff */
[----:B------:R-:W-:Y:S01]  /*cf00*/  @P3 IMAD.MOV.U32 R7, RZ, RZ, R9 ;  /* 0x000000ffff073224 */ /* 0x000fe200078e0009 */
[----:B------:R-:W-:Y:S01]  /*cf10*/  F2FP.F16.F32.PACK_AB R111, RZ, R111 ;  /* 0x0000006fff6f723e */ /* 0x000fe200000000ff */
[-C--:B------:R-:W-:Y:S01]  /*cf20*/  FMUL R114, R114, R19.reuse ;  /* 0x0000001372727220 */ /* 0x080fe20000400000 */
[----:B------:R-:W-:Y:S01]  /*cf30*/  F2FP.F16.F32.PACK_AB R112, RZ, R112 ;  /* 0x00000070ff70723e */ /* 0x000fe200000000ff */
[-C--:B------:R-:W-:Y:S01]  /*cf40*/  FMUL R115, R115, R19.reuse ;  /* 0x0000001373737220 */ /* 0x080fe20000400000 */
        /* <DEDUP_REMOVED lines=12> */
[----:B0-----:R-:W-:Y:S01]  /*d010*/  @P4 IMAD.MOV.U32 R6, RZ, RZ, R8 ;  /* 0x000000ffff064224 */ /* 0x001fe200078e0008 */
[----:B------:R-:W-:Y:S01]  /*d020*/  @P4 MOV R7, R9 ;  /* 0x0000000900074202 */ /* 0x000fe20000000f00 */
[----:B------:R-:W-:Y:S01]  /*d030*/  FMUL R119, R119, R19 ;  /* 0x0000001377777220 */ /* 0x000fe20000400000 */
[----:B------:R-:W-:-:S02]  /*d040*/  F2FP.F16.F32.PACK_AB R116, RZ, R116 ;  /* 0x00000074ff74723e */ /* 0x000fc400000000ff */
[----:B------:R-:W-:Y:S01]  /*d050*/  F2FP.F16.F32.PACK_AB R117, RZ, R117 ;  /* 0x00000075ff75723e */ /* 0x000fe200000000ff */
[----:B------:R0:W-:Y:S01]  /*d060*/  @P4 STG.E.U16 desc[UR36][R6.64+0x40], R40 ;  /* 0x0000402806004986 */ /* 0x0001e2000c101524 */
[----:B------:R-:W-:Y:S02]  /*d070*/  ISETP.GT.AND P4, PT, R3, 0x28, P1 ;  /* 0x000000280300780c */ /* 0x000fe40000f84270 */
[----:B------:R-:W-:Y:S02]  /*d080*/  F2FP.F16.F32.PACK_AB R118, RZ, R118 ;  /* 0x00000076ff76723e */ /* 0x000fe400000000ff */
[----:B------:R-:W-:Y:S01]  /*d090*/  F2FP.F16.F32.PACK_AB R119, RZ, R119 ;  /* 0x00000077ff77723e */ /* 0x000fe200000000ff */
[----:B0-----:R-:W-:Y:S02]  /*d0a0*/  @P3 IMAD.MOV.U32 R6, RZ, RZ, R8 ;  /* 0x000000ffff063224 */ /* 0x001fe400078e0008 */
[----:B------:R-:W-:-:S05]  /*d0b0*/  @P3 IMAD.MOV.U32 R7, RZ, RZ, R9 ;  /* 0x000000ffff073224 */ /* 0x000fca00078e0009 */
[----:B------:R0:W-:Y:S01]  /*d0c0*/  @P3 STG.E.U16 desc[UR36][R6.64+0x42], R41 ;  /* 0x0000422906003986 */ /* 0x0001e2000c101524 */
[----:B------:R-:W-:-:S03]  /*d0d0*/  ISETP.GT.AND P3, PT, R3, 0x29, P1 ;  /* 0x000000290300780c */ /* 0x000fc60000f64270 */
[----:B------:R-:W-:Y:S01]  /*d0e0*/  @P2 STG.E.U16 desc[UR36][R4.64+0x40], R42 ;  /* 0x0000402a04002986 */ /* 0x000fe2000c101524 */
[----:B------:R-:W-:-:S03]  /*d0f0*/  ISETP.GT.AND P2, PT, R3, 0x28, P0 ;  /* 0x000000280300780c */ /* 0x000fc60000744270 */
[----:B------:R-:W-:Y:S01]  /*d100*/  @P5 STG.E.U16 desc[UR36][R4.64+0x42], R43 ;  /* 0x0000422b04005986 */ /* 0x000fe2000c101524 */
[----:B------:R-:W-:Y:S01]  /*d110*/  ISETP.GT.AND P5, PT, R3, 0x29, P0 ;  /* 0x000000290300780c */ /* 0x000fe200007a4270 */
[----:B0-----:R-:W-:Y:S02]  /*d120*/  @P4 IMAD.MOV.U32 R6, RZ, RZ, R8 ;  /* 0x000000ffff064224 */ /* 0x001fe400078e0008 */
[----:B------:R-:W-:-:S05]  /*d130*/  @P4 IMAD.MOV.U32 R7, RZ, RZ, R9 ;  /* 0x000000ffff074224 */ /* 0x000fca00078e0009 */
[----:B------:R0:W-:Y:S01]  /*d140*/  @P4 STG.E.U16 desc[UR36][R6.64+0x50], R44 ;  /* 0x0000502c06004986 */ /* 0x0001e2000c101524 */
[----:B------:R-:W-:Y:S01]  /*d150*/  ISETP.GT.AND P4, PT, R3, 0x30, P1 ;  /* 0x000000300300780c */ /* 0x000fe20000f84270 */
[----:B0-----:R-:W-:Y:S01]  /*d160*/  @P3 IMAD.MOV.U32 R6, RZ, RZ, R8 ;  /* 0x000000ffff063224 */ /* 0x001fe200078e0008 */
[----:B------:R-:W-:-:S05]  /*d170*/  @P3 MOV R7, R9 ;  /* 0x0000000900073202 */ /* 0x000fca0000000f00 */
        /* <DEDUP_REMOVED lines=18> */
[----:B0-----:R-:W-:Y:S01]  /*d2a0*/  @P4 IMAD.MOV.U32 R6, RZ, RZ, R8 ;  /* 0x000000ffff064224 */ /* 0x001fe200078e0008 */
[----:B------:R-:W-:-:S05]  /*d2b0*/  @P4 MOV R7, R9 ;  /* 0x0000000900074202 */ /* 0x000fca0000000f00 */
        /* <DEDUP_REMOVED lines=181> */
[C---:B------:R-:W-:Y:S02]  /*de10*/  ISETP.GT.AND P4, PT, R3.reuse, 0xb1, P0 ;  /* 0x000000b10300780c */ /* 0x040fe40000784270 */
[----:B------:R-:W-:Y:S01]  /*de20*/  ISETP.GT.AND P0, PT, R3, 0xb9, P0 ;  /* 0x000000b90300780c */ /* 0x000fe20000704270 */
[----:B0-----:R-:W-:Y:S02]  /*de30*/  @P3 IMAD.MOV.U32 R6, RZ, RZ, R8 ;  /* 0x000000ffff063224 */ /* 0x001fe400078e0008 */
[----:B------:R-:W-:-:S05]  /*de40*/  @P3 IMAD.MOV.U32 R7, RZ, RZ, R9 ;  /* 0x000000ffff073224 */ /* 0x000fca00078e0009 */
[----:B------:R0:W-:Y:S01]  /*de50*/  @P3 STG.E.U16 desc[UR36][R6.64+0x162], R113 ;  /* 0x0001627106003986 */ /* 0x0001e2000c101524 */
[C---:B------:R-:W-:Y:S02]  /*de60*/  ISETP.GT.AND P3, PT, R3.reuse, 0xb8, P1 ;  /* 0x000000b80300780c */ /* 0x040fe40000f64270 */
[----:B------:R-:W-:Y:S01]  /*de70*/  ISETP.GT.AND P1, PT, R3, 0xb9, P1 ;  /* 0x000000b90300780c */ /* 0x000fe20000f24270 */
[----:B------:R-:W-:Y:S04]  /*de80*/  @P2 STG.E.U16 desc[UR36][R4.64+0x160], R114 ;  /* 0x0001607204002986 */ /* 0x000fe8000c101524 */
[----:B------:R-:W-:Y:S06]  /*de90*/  @P4 STG.E.U16 desc[UR36][R4.64+0x162], R115 ;  /* 0x0001627304004986 */ /* 0x000fec000c101524 */
[----:B0-----:R-:W-:-:S02]  /*dea0*/  @P3 IMAD.MOV.U32 R6, RZ, RZ, R8 ;  /* 0x000000ffff063224 */ /* 0x001fc400078e0008 */
[----:B------:R-:W-:-:S05]  /*deb0*/  @P3 IMAD.MOV.U32 R7, RZ, RZ, R9 ;  /* 0x000000ffff073224 */ /* 0x000fca00078e0009 */
[----:B------:R0:W-:Y:S04]  /*dec0*/  @P3 STG.E.U16 desc[UR36][R6.64+0x170], R116 ;  /* 0x0001707406003986 */ /* 0x0001e8000c101524 */
[----:B------:R1:W-:Y:S04]  /*ded0*/  @P1 STG.E.U16 desc[UR36][R8.64+0x172], R117 ;  /* 0x0001727508001986 */ /* 0x0003e8000c101524 */
[----:B------:R1:W-:Y:S01]  /*dee0*/  @P5 STG.E.U16 desc[UR36][R4.64+0x170], R118 ;  /* 0x0001707604005986 */ /* 0x0003e2000c101524 */
[----:B0-----:R-:W-:Y:S01]  /*def0*/  @P0 IMAD.MOV.U32 R6, RZ, RZ, R4 ;  /* 0x000000ffff060224 */ /* 0x001fe200078e0004 */
[----:B------:R-:W-:-:S05]  /*df00*/  @P0 MOV R7, R5 ;  /* 0x0000000500070202 */ /* 0x000fca0000000f00 */
[----:B------:R1:W-:Y:S02]  /*df10*/  @P0 STG.E.U16 desc[UR36][R6.64+0x172], R119 ;  /* 0x0001727706000986 */ /* 0x0003e4000c101524 */
.L_x_417:
[----:B------:R-:W-:Y:S05]  /*df20*/  BSYNC B0 ;  /* 0x0000000000007941 */ /* 0x000fea0003800000 */
.L_x_35:
[----:B------:R-:W-:Y:S01]  /*df30*/  ULDC UR4, c[0x0][0xc] ;  /* 0x0000030000047ab9 */ /* 0x000fe20000000800 */
[----:B------:R-:W-:Y:S01]  /*df40*/  ULDC UR5, c[0x0][0x10] ;  /* 0x0000040000057ab9 */ /* 0x000fe20000000800 */
[----:B------:R-:W2:Y:S01]  /*df50*/  LDC R3, c[0x0][0x14] ;  /* 0x00000500ff037b82 */ /* 0x000ea20000000800 */
[----:B------:R-:W-:Y:S01]  /*df60*/  UIMAD.WIDE.U32 UR4, UR4, UR5, URZ ;  /* 0x00000005040472a5 */ /* 0x000fe2000f8e003f */
[----:B01----:R-:W-:Y:S01]  /*df70*/  IMAD.MOV.U32 R4, RZ, RZ, R18 ;  /* 0x000000ffff047224 */ /* 0x003fe200078e0012 */
[----:B------:R-:W-:Y:S01]  /*df80*/  UMOV UR42, 0xffffffff ;  /* 0xffffffff002a7882 */ /* 0x000fe20000000000 */
[----:B------:R-:W-:Y:S01]  /*df90*/  IMAD.MOV.U32 R5, RZ, RZ, R17 ;  /* 0x000000ffff057224 */ /* 0x000fe200078e0011 */
[----:B------:R-:W-:Y:S02]  /*dfa0*/  PRMT R0, RZ, 0x7610, R0 ;  /* 0x00007610ff007816 */ /* 0x000fe40000000000 */
[----:B--2---:R-:W-:-:S04]  /*dfb0*/  IMAD.WIDE.U32 R4, R3, UR4, R4 ;  /* 0x0000000403047c25 */ /* 0x004fc8000f8e0004 */
[----:B------:R-:W-:Y:S01]  /*dfc0*/  IMAD R3, R3, UR5, RZ ;  /* 0x0000000503037c24 */ /* 0x000fe2000f8e02ff */
[----:B------:R-:W-:Y:S01]  /*dfd0*/  ULDC.64 UR4, c[0x0][0x650] ;  /* 0x0001940000047ab9 */ /* 0x000fe20000000a00 */
[----:B------:R-:W-:Y:S01]  /*dfe0*/  IMAD.MOV.U32 R18, RZ, RZ, R4 ;  /* 0x000000ffff127224 */ /* 0x000fe200078e0004 */
[----:B------:R-:W-:Y:S01]  /*dff0*/  ISETP.GE.U32.AND P0, PT, R4, UR4, PT ;  /* 0x0000000404007c0c */ /* 0x000fe2000bf06070 */
[----:B------:R-:W-:Y:S02]  /*e000*/  IMAD.IADD R17, R5, 0x1, R3 ;  /* 0x0000000105117824 */ /* 0x000fe400078e0203 */
[----:B------:R-:W-:-:S03]  /*e010*/  IMAD.MOV.U32 R3, RZ, RZ, -0x1 ;  /* 0xffffffffff037424 */ /* 0x000fc600078e00ff */
[----:B------:R-:W-:Y:S02]  /*e020*/  ISETP.GE.U32.AND.EX P0, PT, R17, UR5, PT, P0 ;  /* 0x0000000511007c0c */ /* 0x000fe4000bf06100 */
[----:B------:R0:W-:Y:S11]  /*e030*/  STL [R1], R3 ;  /* 0x0000000301007387 */ /* 0x0001f60000100800 */
[----:B0-----:R-:W-:Y:S05]  /*e040*/  @P0 BRA `(.L_x_418) ;  /* 0x0000000400740947 */ /* 0x001fea0003800000 */
[----:B---34-:R-:W0:Y:S01]  /*e050*/  S2R R12, SR_CTAID.X ;  /* 0x00000000000c7919 */ /* 0x018e220000002500 */
[----:B------:R-:W1:Y:S01]  /*e060*/  LDC.64 R10, c[0x0][0x628] ;  /* 0x00018a00ff0a7b82 */ /* 0x000e620000000a00 */
[----:B------:R-:W-:Y:S01]  /*e070*/  ULDC UR4, c[0x0][0x150] ;  /* 0x0000540000047ab9 */ /* 0x000fe20000000800 */
[----:B------:R-:W-:Y:S01]  /*e080*/  MOV R8, R18 ;  /* 0x0000001200087202 */ /* 0x000fe20000000f00 */
[----:B-----5:R-:W2:Y:S01]  /*e090*/  S2R R23, SR_CTAID.Y ;  /* 0x0000000000177919 */ /* 0x020ea20000002600 */
[----:B------:R-:W-:-:S04]  /*e0a0*/  IMAD.MOV.U32 R9, RZ, RZ, R17 ;  /* 0x000000ffff097224 */ /* 0x000fc800078e0011 */
[----:B------:R-:W3:Y:S08]  /*e0b0*/  LDC R21, c[0x0][0x144] ;  /* 0x00005100ff157b82 */ /* 0x000ef00000000800 */
[----:B------:R-:W4:Y:S08]  /*e0c0*/  LDC R0, c[0x0][0x630] ;  /* 0x00018c00ff007b82 */ /* 0x000f300000000800 */
[----:B------:R-:W2:Y:S01]  /*e0d0*/  LDC.64 R14, c[0x0][0x620] ;  /* 0x00018800ff0e7b82 */ /* 0x000ea20000000a00 */
[----:B-1----:R-:W-:-:S04]  /*e0e0*/  ISETP.NE.U32.AND P0, PT, R10, RZ, PT ;  /* 0x000000ff0a00720c */ /* 0x002fc80003f05070 */
[----:B------:R-:W-:Y:S02]  /*e0f0*/  ISETP.NE.AND.EX P0, PT, R11, RZ, PT, P0 ;  /* 0x000000ff0b00720c */ /* 0x000fe40003f05300 */
[----:B0-----:R-:W-:-:S05]  /*e100*/  I2FP.F32.U32 R3, R12 ;  /* 0x0000000c00037245 */ /* 0x001fca0000201000 */
[----:B------:R-:W-:-:S04]  /*e110*/  FMUL R3, R3, UR4 ;  /* 0x0000000403037c20 */ /* 0x000fc80008400000 */
[----:B------:R0:W1:Y:S02]  /*e120*/  F2I.U32.TRUNC.NTZ R20, R3 ;  /* 0x0000000300147305 */ /* 0x000064000020f000 */
[----:B---34-:R-:W-:Y:S05]  /*e130*/  @!P0 BRA `(.L_x_419) ;  /* 0x0000000000288947 */ /* 0x018fea0003800000 */
[----:B0-----:R-:W0:Y:S02]  /*e140*/  LDC R3, c[0x0][0x634] ;  /* 0x00018d00ff037b82 */ /* 0x001e240000000800 */
        /* <DEDUP_REMOVED lines=9> */
.L_x_419:
[----:B------:R-:W3:Y:S01]  /*e1e0*/  LDC.64 R26, c[0x0][0x640] ;  /* 0x00019000ff1a7b82 */ /* 0x000ee20000000a00 */
[-CC-:B------:R-:W-:Y:S01]  /*e1f0*/  SHF.R.U64 R31, R8, R0.reuse, R9.reuse ;  /* 0x00000000081f7219 */ /* 0x180fe20000001209 */
[----:B------:R-:W-:Y:S01]  /*e200*/  IMAD.MOV.U32 R4, RZ, RZ, R18 ;  /* 0x000000ffff047224 */ /* 0x000fe200078e0012 */
[----:B------:R-:W-:Y:S01]  /*e210*/  SHF.R.U32.HI R0, RZ, R0, R9 ;  /* 0x00000000ff007219 */ /* 0x000fe20000011609 */
[----:B------:R-:W-:Y:S01]  /*e220*/  ULDC UR4, c[0x0][0x154] ;  /* 0x0000550000047ab9 */ /* 0x000fe20000000800 */
[----:B0-----:R-:W-:Y:S01]  /*e230*/  IADD3 R3, P0, RZ, -R31, RZ ;  /* 0x8000001fff037210 */ /* 0x001fe20007f1e0ff */
[----:B------:R-:W-:Y:S01]  /*e240*/  IMAD.MOV.U32 R7, RZ, RZ, 0x1 ;  /* 0x00000001ff077424 */ /* 0x000fe200078e00ff */
[----:B-1----:R-:W-:Y:S01]  /*e250*/  IADD3 R20, -R20, RZ, RZ ;  /* 0x000000ff14147210 */ /* 0x002fe20007ffe1ff */
[----:B------:R-:W0:Y:S02]  /*e260*/  LDC R6, c[0x0][0x618] ;  /* 0x00018600ff067b82 */ /* 0x000e240000000800 */
[----:B------:R-:W-:-:S02]  /*e270*/  IMAD.X R5, RZ, RZ, ~R0, P0 ;  /* 0x000000ffff057224 */ /* 0x000fc400000e0e00 */
[----:B------:R-:W-:Y:S02]  /*e280*/  IMAD R21, R21, R20, R12 ;  /* 0x0000001415157224 */ /* 0x000fe400078e020c */
[-C--:B--2---:R-:W-:Y:S02]  /*e290*/  IMAD R0, R5, R14.reuse, RZ ;  /* 0x0000000e05007224 */ /* 0x084fe400078e02ff */
[----:B------:R-:W1:Y:S01]  /*e2a0*/  LDC R8, c[0x0][0x608] ;  /* 0x00018200ff087b82 */ /* 0x000e620000000800 */
[----:B------:R-:W-:Y:S02]  /*e2b0*/  IMAD.MOV.U32 R5, RZ, RZ, R17 ;  /* 0x000000ffff057224 */ /* 0x000fe400078e0011 */
[----:B------:R-:W-:-:S05]  /*e2c0*/  IMAD.WIDE.U32 R4, R3, R14, R4 ;  /* 0x0000000e03047225 */ /* 0x000fca00078e0004 */
[----:B------:R-:W2:Y:S01]  /*e2d0*/  LDC R24, c[0x0][0x658] ;  /* 0x00019600ff187b82 */ /* 0x000ea20000000800 */
[----:B------:R-:W-:Y:S01]  /*e2e0*/  IMAD R3, R3, R15, R0 ;  /* 0x0000000f03037224 */ /* 0x000fe200078e0200 */
[----:B------:R-:W-:Y:S02]  /*e2f0*/  I2FP.F32.U32 R0, R23 ;  /* 0x0000001700007245 */ /* 0x000fe40000201000 */
[----:B---3--:R-:W-:Y:S01]  /*e300*/  ISETP.NE.U32.AND P0, PT, R26, RZ, PT ;  /* 0x000000ff1a00720c */ /* 0x008fe20003f05070 */
[----:B------:R-:W-:Y:S02]  /*e310*/  IMAD.IADD R3, R5, 0x1, R3 ;  /* 0x0000000105037824 */ /* 0x000fe400078e0203 */
[----:B------:R-:W-:Y:S01]  /*e320*/  FMUL R0, R0, UR4 ;  /* 0x0000000400007c20 */ /* 0x000fe20008400000 */
[----:B------:R-:W3:Y:S01]  /*e330*/  LDC R20, c[0x0][0x148] ;  /* 0x00005200ff147b82 */ /* 0x000ee20000000800 */
[----:B------:R-:W-:Y:S01]  /*e340*/  ISETP.NE.AND.EX P0, PT, R27, RZ, PT, P0 ;  /* 0x000000ff1b00720c */ /* 0x000fe20003f05300 */
[----:B------:R-:W-:Y:S01]  /*e350*/  IMAD.MOV.U32 R5, RZ, RZ, -0x1 ;  /* 0xffffffffff057424 */ /* 0x000fe200078e00ff */
[-CC-:B0-----:R-:W-:Y:S01]  /*e360*/  SHF.R.U64 R12, R4, R6.reuse, R3.reuse ;  /* 0x00000006040c7219 */ /* 0x181fe20000001203 */
[----:B------:R0:W4:Y:S01]  /*e370*/  F2I.U32.TRUNC.NTZ R13, R0 ;  /* 0x00000000000d7305 */ /* 0x000122000020f000 */
[----:B------:R-:W-:-:S03]  /*e380*/  SHF.R.U32.HI R3, RZ, R6, R3 ;  /* 0x00000006ff037219 */ /* 0x000fc60000011603 */
[----:B------:R-:W0:Y:S01]  /*e390*/  LDC R15, c[0x0][0x600] ;  /* 0x00018000ff0f7b82 */ /* 0x000e220000000800 */
[-CC-:B-1----:R-:W-:Y:S02]  /*e3a0*/  SHF.R.U64 R10, R12, R8.reuse, R3.reuse ;  /* 0x000000080c0a7219 */ /* 0x182fe40000001203 */
[----:B------:R-:W-:-:S05]  /*e3b0*/  SHF.R.U32.HI R3, RZ, R8, R3 ;  /* 0x00000008ff037219 */ /* 0x000fca0000011603 */
[----:B------:R-:W1:Y:S01]  /*e3c0*/  LDC R28, c[0x0][0x648] ;  /* 0x00019200ff1c7b82 */ /* 0x000e620000000800 */
[-C--:B--2---:R-:W-:Y:S02]  /*e3d0*/  SHF.L.U32 R4, R5, R24.reuse, RZ ;  /* 0x0000001805047219 */ /* 0x084fe400000006ff */
[--C-:B------:R-:W-:Y:S02]  /*e3e0*/  SHF.R.U64 R14, R10, R24, R3.reuse ;  /* 0x000000180a0e7219 */ /* 0x100fe40000001203 */
[----:B------:R-:W-:Y:S02]  /*e3f0*/  LOP3.LUT R25, RZ, R4, RZ, 0x33, !PT ;  /* 0x00000004ff197212 */ /* 0x000fe400078e33ff */
[-C--:B------:R-:W-:Y:S01]  /*e400*/  SHF.R.U32.HI R5, RZ, R24.reuse, R3 ;  /* 0x00000018ff057219 */ /* 0x080fe20000011603 */
[----:B------:R-:W2:Y:S01]  /*e410*/  LDC R29, c[0x0][0x638] ;  /* 0x00018e00ff1d7b82 */ /* 0x000ea20000000800 */
[----:B------:R-:W-:Y:S02]  /*e420*/  SHF.L.U32 R226, R7, R24, RZ ;  /* 0x0000001807e27219 */ /* 0x000fe400000006ff */
[----:B------:R-:W-:-:S05]  /*e430*/  MOV R4, R14 ;  /* 0x0000000e00047202 */ /* 0x000fca0000000f00 */
[----:B------:R-:W0:Y:S01]  /*e440*/  LDC R30, c[0x0][0x610] ;  /* 0x00018400ff1e7b82 */ /* 0x000e220000000800 */
[----:B----4-:R-:W-:Y:S05]  /*e450*/  @!P0 BRA `(.L_x_420) ;  /* 0x0000000000288947 */ /* 0x010fea0003800000 */
        /* <DEDUP_REMOVED lines=10> */
.L_x_420:
[----:B------:R-:W4:Y:S01]  /*e500*/  LDC R3, c[0x0][0x65c] ;  /* 0x00019700ff037b82 */ /* 0x000f220000000800 */
[----:B01----:R-:W-:Y:S01]  /*e510*/  SHF.R.U64 R0, R4, R28, R5 ;  /* 0x0000001c04007219 */ /* 0x003fe20000001205 */
[----:B------:R-:W-:Y:S01]  /*e520*/  VIADD R5, R15, 0xffffffff ;  /* 0xffffffff0f057836 */ /* 0x000fe20000000000 */
[----:B------:R-:W-:Y:S01]  /*e530*/  LOP3.LUT R7, R10, R25, RZ, 0xc0, !PT ;  /* 0x000000190a077212 */ /* 0x000fe200078ec0ff */
[----:B------:R-:W-:Y:S01]  /*e540*/  IMAD.MOV R13, RZ, RZ, -R13 ;  /* 0x000000ffff0d7224 */ /* 0x000fe200078e0a0d */
[----:B------:R-:W-:Y:S02]  /*e550*/  R2UR UR42, R31 ;  /* 0x000000001f2a72ca */ /* 0x000fe400000e0000 */
[----:B------:R-:W-:Y:S01]  /*e560*/  LOP3.LUT R5, R12, R5, RZ, 0xc0, !PT ;  /* 0x000000050c057212 */ /* 0x000fe200078ec0ff */
[----:B------:R-:W-:Y:S01]  /*e570*/  IMAD R226, R226, R0, R7 ;  /* 0x00000000e2e27224 */ /* 0x000fe200078e0207 */
[----:B----4-:R-:W-:Y:S02]  /*e580*/  ISETP.NE.AND P0, PT, R3, 0x1, PT ;  /* 0x000000010300780c */ /* 0x010fe40003f05270 */
[----:B------:R-:W-:-:S05]  /*e590*/  IADD3 R3, -R0, RZ, RZ ;  /* 0x000000ff00037210 */ /* 0x000fca0007ffe1ff */
[----:B--2---:R-:W-:-:S04]  /*e5a0*/  IMAD R0, R3, R29, R14 ;  /* 0x0000001d03007224 */ /* 0x004fc800078e020e */
[----:B------:R-:W-:Y:S02]  /*e5b0*/  IMAD R3, R0, R15, R5 ;  /* 0x0000000f00037224 */ /* 0x000fe400078e0205 */
[----:B---3--:R-:W-:Y:S02]  /*e5c0*/  @P0 IMAD R21, R20, R13, R23 ;  /* 0x0000000d14150224 */ /* 0x008fe400078e0217 */
[----:B------:R-:W-:Y:S02]  /*e5d0*/  IMAD.MOV.U32 R0, RZ, RZ, 0x1 ;  /* 0x00000001ff007424 */ /* 0x000fe400078e00ff */
[----:B------:R-:W-:-:S05]  /*e5e0*/  IMAD R226, R226, R30, R21 ;  /* 0x0000001ee2e27224 */ /* 0x000fca00078e0215 */
[----:B------:R-:W-:Y:S02]  /*e5f0*/  SEL R4, R3, R226, !P0 ;  /* 0x000000e203047207 */ /* 0x000fe40004000000 */
[----:B------:R-:W-:-:S03]  /*e600*/  SEL R226, R226, R3, !P0 ;  /* 0x00000003e2e27207 */ /* 0x000fc60004000000 */
[----:B------:R0:W-:Y:S04]  /*e610*/  STL [R1], R4 ;  /* 0x0000000401007387 */ /* 0x0001e80000100800 */
.L_x_418:
[----:B------:R-:W-:Y:S01]  /*e620*/  LOP3.LUT P0, RZ, R0, 0xff, RZ, 0xc0, !PT ;  /* 0x000000ff00ff7812 */ /* 0x000fe2000780c0ff */
[----:B-----5:R-:W-:-:S12]  /*e630*/  IMAD.MOV.U32 R23, RZ, RZ, R226 ;  /* 0x000000ffff177224 */ /* 0x020fd800078e00e2 */
[----:B------:R-:W-:Y:S05]  /*e640*/  @P0 BRA `(.L_x_421) ;  /* 0xffffff2c00340947 */ /* 0x000fea000383ffff */
[----:B------:R-:W-:Y:S05]  /*e650*/  EXIT ;  /* 0x000000000000794d */ /* 0x000fea0003800000 */
.L_x_8:
[----:B------:R-:W-:Y:S01]  /*e660*/  ULDC.64 UR4, c[0x0][0x650] ;  /* 0x0001940000047ab9 */ /* 0x000fe20000000a00 */
[----:B------:R-:W-:Y:S01]  /*e670*/  PRMT R2, RZ, 0x7610, R2 ;  /* 0x00007610ff027816 */ /* 0x000fe20000000002 */
[----:B------:R-:W-:Y:S01]  /*e680*/  IMAD.MOV.U32 R3, RZ, RZ, -0x1 ;  /* 0xffffffffff037424 */ /* 0x000fe200078e00ff */
[----:B------:R-:W-:Y:S01]  /*e690*/  ISETP.GE.U32.AND P0, PT, R18, UR4, PT ;  /* 0x0000000412007c0c */ /* 0x000fe2000bf06070 */
[----:B------:R-:W-:Y:S02]  /*e6a0*/  IMAD.MOV.U32 R7, RZ, RZ, -0x1 ;  /* 0xffffffffff077424 */ /* 0x000fe400078e00ff */
[----:B------:R-:W-:Y:S01]  /*e6b0*/  IMAD.MOV.U32 R6, RZ, RZ, -0x1 ;  /* 0xffffffffff067424 */ /* 0x000fe200078e00ff */
[----:B------:R-:W-:-:S13]  /*e6c0*/  ISETP.GE.U32.AND.EX P0, PT, R17, UR5, PT, P0 ;  /* 0x0000000511007c0c */ /* 0x000fda000bf06100 */
[----:B------:R-:W-:Y:S05]  /*e6d0*/  @P0 BRA `(.L_x_422) ;  /* 0x0000000400340947 */ /* 0x000fea0003800000 */
[----:B------:R-:W0:Y:S01]  /*e6e0*/  LDC.64 R10, c[0x0][0x628] ;  /* 0x00018a00ff0a7b82 */ /* 0x000e220000000a00 */
[----:B------:R-:W-:Y:S01]  /*e6f0*/  MOV R8, R18 ;  /* 0x0000001200087202 */ /* 0x000fe20000000f00 */
[----:B------:R-:W-:-:S06]  /*e700*/  IMAD.MOV.U32 R9, RZ, RZ, R17 ;  /* 0x000000ffff097224 */ /* 0x000fcc00078e0011 */
        /* <DEDUP_REMOVED lines=15> */
.L_x_423:
[----:B------:R-:W0:Y:S01]  /*e800*/  LDC.64 R24, c[0x0][0x640] ;  /* 0x00019000ff187b82 */ /* 0x000e220000000a00 */
[-CC-:B------:R-:W-:Y:S02]  /*e810*/  SHF.R.U64 R12, R8, R16.reuse, R9.reuse ;  /* 0x00000010080c7219 */ /* 0x180fe40000001209 */
[----:B------:R-:W-:Y:S02]  /*e820*/  SHF.R.U32.HI R2, RZ, R16, R9 ;  /* 0x00000010ff027219 */ /* 0x000fe40000011609 */
[----:B------:R-:W-:Y:S02]  /*e830*/  IADD3 R7, P0, RZ, -R12, RZ ;  /* 0x8000000cff077210 */ /* 0x000fe40007f1e0ff */
[----:B------:R-:W-:Y:S01]  /*e840*/  MOV R16, R18 ;  /* 0x0000001200107202 */ /* 0x000fe20000000f00 */
[----:B------:R-:W1:Y:S02]  /*e850*/  LDC R8, c[0x0][0x618] ;  /* 0x00018600ff087b82 */ /* 0x000e640000000800 */
[----:B------:R-:W-:-:S04]  /*e860*/  IMAD.X R3, RZ, RZ, ~R2, P0 ;  /* 0x000000ffff037224 */ /* 0x000fc800000e0e02 */
[-C--:B------:R-:W-:Y:S02]  /*e870*/  IMAD R6, R3, R20.reuse, RZ ;  /* 0x0000001403067224 */ /* 0x080fe400078e02ff */
[----:B------:R-:W2:Y:S01]  /*e880*/  LDC R22, c[0x0][0x608] ;  /* 0x00018200ff167b82 */ /* 0x000ea20000000800 */
[----:B------:R-:W-:-:S04]  /*e890*/  IMAD.WIDE.U32 R2, R7, R20, R16 ;  /* 0x0000001407027225 */ /* 0x000fc800078e0010 */
[----:B------:R-:W-:Y:S02]  /*e8a0*/  IMAD R7, R7, R21, R6 ;  /* 0x0000001507077224 */ /* 0x000fe400078e0206 */
[----:B------:R-:W-:Y:S01]  /*e8b0*/  IMAD.MOV.U32 R6, RZ, RZ, -0x1 ;  /* 0xffffffffff067424 */ /* 0x000fe200078e00ff */
        /* <DEDUP_REMOVED lines=9> */
[----:B------:R-:W-:Y:S01]  /*e950*/  SHF.R.U32.HI R2, RZ, R22, R3 ;  /* 0x00000016ff027219 */ /* 0x000fe20000011603 */
[----:B------:R-:W-:-:S04]  /*e960*/  IMAD.MOV.U32 R22, RZ, RZ, 0x1 ;  /* 0x00000001ff167424 */ /* 0x000fc800078e00ff */
        /* <DEDUP_REMOVED lines=13> */
[----:B------:R-:W-:Y:S01]  /*ea40*/  IMAD.WIDE.U32 R2, R9, R24, RZ ;  /* 0x0000001809027225 */ /* 0x000fe200078e00ff */
[----:B------:R-:W-:-:S03]  /*ea50*/  IADD3.X R9, RZ, RZ, RZ, P0, !PT ;  /* 0x000000ffff097210 */ /* 0x000fc600007fe4ff */
[----:B------:R-:W-:Y:S01]  /*ea60*/  IMAD.MOV.U32 R8, RZ, RZ, R7 ;  /* 0x000000ffff087224 */ /* 0x000fe200078e0007 */
[----:B------:R-:W-:-:S05]  /*ea70*/  IADD3 RZ, P0, R3, R6, RZ ;  /* 0x0000000603ff7210 */ /* 0x000fca0007f1e0ff */
[----:B------:R-:W-:-:S08]  /*ea80*/  IMAD.WIDE.U32.X R2, R11, R25, R8, P0 ;  /* 0x000000190b027225 */ /* 0x000fd000000e0408 */
.L_x_424:
[----:B------:R-:W4:Y:S01]  /*ea90*/  LDC R6, c[0x0][0x65c] ;  /* 0x00019700ff067b82 */ /* 0x000f220000000800 */
[----:B-1----:R-:W-:Y:S01]  /*eaa0*/  SHF.R.U64 R3, R2, R20, R3 ;  /* 0x0000001402037219 */ /* 0x002fe20000001203 */
[----:B0-----:R-:W-:Y:S01]  /*eab0*/  VIADD R7, R19, 0xffffffff ;  /* 0xffffffff13077836 */ /* 0x001fe20000000000 */
[----:B------:R-:W-:Y:S02]  /*eac0*/  SHF.L.U32 R22, R22, R23, RZ ;  /* 0x0000001716167219 */ /* 0x000fe400000006ff */
[----:B------:R-:W-:Y:S01]  /*ead0*/  LOP3.LUT R2, R15, R26, RZ, 0xc0, !PT ;  /* 0x0000001a0f027212 */ /* 0x000fe200078ec0ff */
[----:B------:R-:W-:Y:S01]  /*eae0*/  IMAD.MOV R5, RZ, RZ, -R3 ;  /* 0x000000ffff057224 */ /* 0x000fe200078e0a03 */
[----:B------:R-:W-:-:S03]  /*eaf0*/  LOP3.LUT R7, R10, R7, RZ, 0xc0, !PT ;  /* 0x000000070a077212 */ /* 0x000fc600078ec0ff */
[----:B------:R-:W-:Y:S02]  /*eb00*/  IMAD R3, R22, R3, R2 ;  /* 0x0000000316037224 */ /* 0x000fe400078e0202 */
[----:B--2---:R-:W-:Y:S01]  /*eb10*/  IMAD R2, R5, R21, R16 ;  /* 0x0000001505027224 */ /* 0x004fe200078e0210 */
[----:B----4-:R-:W-:Y:S01]  /*eb20*/  ISETP.NE.AND P0, PT, R6, 0x1, PT ;  /* 0x000000010600780c */ /* 0x010fe20003f05270 */
[----:B------:R-:W-:-:S12]  /*eb30*/  IMAD.MOV.U32 R6, RZ, RZ, R12 ;  /* 0x000000ffff067224 */ /* 0x000fd800078e000c */
[----:B------:R-:W-:Y:S02]  /*eb40*/  @P0 IMAD R0, R13, R14, R4 ;  /* 0x0000000e0d000224 */ /* 0x000fe400078e0204 */
[----:B------:R-:W-:Y:S02]  /*eb50*/  IMAD.MOV.U32 R4, RZ, RZ, 0x1 ;  /* 0x00000001ff047424 */ /* 0x000fe400078e00ff */
[----:B---3--:R-:W-:Y:S02]  /*eb60*/  IMAD R0, R3, R27, R0 ;  /* 0x0000001b03007224 */ /* 0x008fe400078e0200 */
[----:B------:R-:W-:Y:S01]  /*eb70*/  IMAD R3, R2, R19, R7 ;  /* 0x0000001302037224 */ /* 0x000fe200078e0207 */
[----:B------:R-:W-:-:S04]  /*eb80*/  PRMT R2, R4, 0x7610, R2 ;  /* 0x0000761004027816 */ /* 0x000fc80000000002 */
[----:B------:R-:W-:Y:S02]  /*eb90*/  SEL R7, R3, R0, !P0 ;  /* 0x0000000003077207 */ /* 0x000fe40004000000 */
[----:B------:R-:W-:-:S07]  /*eba0*/  SEL R3, R0, R3, !P0 ;  /* 0x0000000300037207 */ /* 0x000fce0004000000 */
.L_x_422:
[----:B------:R-:W-:-:S08]  /*ebb0*/  NOP ;  /* 0x0000000000007918 */ /* 0x000fd00000000000 */
[----:B------:R-:W0:-:S00]  /*ebc0*/  USETMAXREG.DEALLOC.CTAPOOL 0x28 ;  /* 0x00000028000079c8 */ /* 0x000e0000080e0500 */
[----:B------:R-:W-:-:S13]  /*ebd0*/  ISETP.NE.AND P0, PT, RZ, UR8, PT ;  /* 0x00000008ff007c0c */ /* 0x000fda000bf05270 */
[----:B------:R-:W-:Y:S05]  /*ebe0*/  @P0 EXIT ;  /* 0x000000000000094d */ /* 0x000fea0003800000 */
[----:B0-----:R-:W-:Y:S01]  /*ebf0*/  LOP3.LUT P0, RZ, R2, 0xff, RZ, 0xc0, !PT ;  /* 0x000000ff02ff7812 */ /* 0x001fe2000780c0ff */
[----:B------:R-:W-:Y:S01]  /*ec00*/  IMAD.MOV.U32 R10, RZ, RZ, RZ ;  /* 0x000000ffff0a7224 */ /* 0x000fe200078e00ff */
[----:B------:R-:W-:-:S11]  /*ec10*/  MOV R8, 0x1 ;  /* 0x0000000100087802 */ /* 0x000fd60000000f00 */
[----:B------:R-:W-:Y:S05]  /*ec20*/  @!P0 BRA `(.L_x_425) ;  /* 0x0000000c00588947 */ /* 0x000fea0003800000 */
[----:B------:R-:W0:Y:S01]  /*ec30*/  S2R R0, SR_CgaCtaId ;  /* 0x0000000000007919 */ /* 0x000e220000008800 */
[----:B------:R-:W-:Y:S01]  /*ec40*/  ULDC UR4, c[0x0][0x28c] ;  /* 0x0000a30000047ab9 */ /* 0x000fe20000000800 */
[----:B------:R-:W-:Y:S01]  /*ec50*/  ULDC UR5, c[0x0][0x600] ;  /* 0x0001800000057ab9 */ /* 0x000fe20000000800 */
[----:B------:R-:W-:Y:S01]  /*ec60*/  UIADD3 UR9, UR4, 0x1f, URZ ;  /* 0x0000001f04097890 */ /* 0x000fe2000fffe03f */
[----:B------:R-:W-:Y:S01]  /*ec70*/  BSSY B0, `(.L_x_425) ;  /* 0x00000d1000007945 */ /* 0x000fe20003800000 */
[----:B------:R-:W-:Y:S01]  /*ec80*/  ULDC UR7, c[0x0][0x658] ;  /* 0x0001960000077ab9 */ /* 0x000fe20000000800 */
[----:B------:R-:W-:Y:S01]  /*ec90*/  UMOV UR10, 0x1 ;  /* 0x00000001000a7882 */ /* 0x000fe20000000000 */
[----:B------:R-:W-:Y:S01]  /*eca0*/  UIADD3 UR4, UR5, -0x1, URZ ;  /* 0xffffffff05047890 */ /* 0x000fe2000fffe03f */
[----:B------:R-:W-:Y:S01]  /*ecb0*/  IMAD.MOV.U32 R9, RZ, RZ, 0x1 ;  /* 0x00000001ff097424 */ /* 0x000fe200078e00ff */
[----:B------:R-:W-:Y:S01]  /*ecc0*/  UMOV UR8, 0xffffffff ;  /* 0xffffffff00087882 */ /* 0x000fe20000000000 */
[----:B------:R-:W-:Y:S01]  /*ecd0*/  USHF.L.U32 UR5, UR10, UR7, URZ ;  /* 0x000000070a057299 */ /* 0x000fe2000800063f */
[----:B------:R-:W-:Y:S01]  /*ece0*/  IMAD.MOV.U32 R8, RZ, RZ, 0x1 ;  /* 0x00000001ff087424 */ /* 0x000fe200078e00ff */
[----:B------:R-:W-:Y:S01]  /*ecf0*/  USHF.R.S32.HI UR10, URZ, 0x1f, UR9 ;  /* 0x0000001f3f0a7899 */ /* 0x000fe20008011409 */
[----:B------:R-:W-:Y:S01]  /*ed00*/  IMAD.MOV.U32 R10, RZ, RZ, RZ ;  /* 0x000000ffff0a7224 */ /* 0x000fe200078e00ff */
[----:B------:R-:W-:Y:S01]  /*ed10*/  ULDC UR6, c[0x0][0xc] ;  /* 0x0000030000067ab9 */ /* 0x000fe20000000800 */
[----:B------:R-:W-:-:S02]  /*ed20*/  USHF.L.U32 UR11, UR8, UR7, URZ ;  /* 0x00000007080b7299 */ /* 0x000fc4000800063f */
[----:B------:R-:W-:Y:S01]  /*ed30*/  ULEA.HI UR10, UR10, UR9, URZ, 0x5 ;  /* 0x000000090a0a7291 */ /* 0x000fe2000f8f283f */
[----:B------:R-:W-:Y:S01]  /*ed40*/  ULDC UR7, c[0x0][0x10] ;  /* 0x0000040000077ab9 */ /* 0x000fe20000000800 */
[----:B------:R-:W-:Y:S01]  /*ed50*/  ULDC UR8, c[0x0][0x14] ;  /* 0x0000050000087ab9 */ /* 0x000fe20000000800 */
[----:B------:R-:W-:Y:S02]  /*ed60*/  UIMAD.WIDE.U32 UR6, UR6, UR7, URZ ;  /* 0x00000007060672a5 */ /* 0x000fe4000f8e003f */
[----:B------:R-:W-:Y:S02]  /*ed70*/  USHF.R.S32.HI UR18, URZ, 0x5, UR10 ;  /* 0x000000053f127899 */ /* 0x000fe4000801140a */
[----:B------:R-:W-:Y:S02]  /*ed80*/  UIMAD.WIDE.U32 UR22, UR6, UR8, URZ ;  /* 0x00000008061672a5 */ /* 0x000fe4000f8e003f */
[----:B------:R-:W-:Y:S02]  /*ed90*/  UIMAD UR13, UR7, UR8, URZ ;  /* 0x00000008070d72a4 */ /* 0x000fe4000f8e023f */
[----:B------:R-:W-:-:S02]  /*eda0*/  ULOP3.LUT UR21, UR40, 0x2, URZ, 0xfc, !UPT ;  /* 0x0000000228157892 */ /* 0x000fc4000f8efc3f */
[----:B------:R-:W-:Y:S01]  /*edb0*/  ULOP3.LUT UR19, URZ, UR11, URZ, 0x33, !UPT ;  /* 0x0000000b3f137292 */ /* 0x000fe2000f8e333f */
[----:B0-----:R-:W-:Y:S01]  /*edc0*/  LOP3.LUT R0, R0, 0x1, RZ, 0xc0, !PT ;  /* 0x0000000100007812 */ /* 0x001fe200078ec0ff */
[----:B------:R-:W-:Y:S02]  /*edd0*/  UIADD3 UR13, UR23, UR13, URZ ;  /* 0x0000000d170d7290 */ /* 0x000fe4000fffe03f */
[----:B------:R-:W-:Y:S01]  /*ede0*/  UIADD3 UR26, UR18, 0x1, URZ ;  /* 0x00000001121a7890 */ /* 0x000fe2000fffe03f */
[----:B------:R-:W-:-:S11]  /*edf0*/  ULDC.64 UR24, c[0x0][0x198] ;  /* 0x0000660000187ab9 */ /* 0x000fd60000000a00 */
.L_x_436:
[----:B------:R-:W-:-:S03]  /*ee00*/  UMOV UR6, 0xffffffff ;  /* 0xffffffff00067882 */ /* 0x000fc60000000000 */
[----:B------:R-:W-:Y:S05]  /*ee10*/  BRA.DIV UR6, `(.L_x_426) ;  /* 0x00000012067c7947 */ /* 0x000fea000b800000 */
[----:B------:R-:W-:-:S13]  /*ee20*/  ELECT P6, URZ, PT ;  /* 0x00000000003f782f */ /* 0x000fda00038c0000 */
.L_x_452:
[----:B------:R-:W0:Y:S01]  /*ee30*/  LDC R2, c[0x0][0x28c] ;  /* 0x0000a300ff027b82 */ /* 0x000e220000000800 */
[----:B------:R-:W-:Y:S01]  /*ee40*/  BSSY B1, `(.L_x_427) ;  /* 0x000003c000017945 */ /* 0x000fe20003800000 */
[----:B0-----:R-:W-:-:S13]  /*ee50*/  ISETP.LT.OR P6, PT, R2, 0x1, !P6 ;  /* 0x000000010200780c */ /* 0x001fda00077c1670 */
[----:B------:R-:W-:Y:S05]  /*ee60*/  @P6 BRA `(.L_x_428) ;  /* 0x0000000000e46947 */ /* 0x000fea0003800000 */
[----:B------:R-:W-:Y:S01]  /*ee70*/  IMAD R7, R7, 0x2, R0 ;  /* 0x0000000207077824 */ /* 0x000fe200078e0200 */
[----:B------:R-:W-:Y:S01]  /*ee80*/  MOV R14, RZ ;  /* 0x000000ff000e7202 */ /* 0x000fe20000000f00 */
[----:B------:R-:W-:Y:S02]  /*ee90*/  IMAD R11, R3, 0xc0, RZ ;  /* 0x000000c0030b7824 */ /* 0x000fe400078e02ff */
[----:B------:R-:W-:Y:S02]  /*eea0*/  IMAD.U32 R15, RZ, RZ, UR26 ;  /* 0x0000001aff0f7e24 */ /* 0x000fe4000f8e00ff */
[----:B------:R-:W-:Y:S02]  /*eeb0*/  IMAD.MOV.U32 R2, RZ, RZ, R8 ;  /* 0x000000ffff027224 */ /* 0x000fe400078e0008 */
[----:B------:R-:W-:Y:S02]  /*eec0*/  IMAD.MOV.U32 R3, RZ, RZ, R10 ;  /* 0x000000ffff037224 */ /* 0x000fe400078e000a */
[----:B------:R-:W-:-:S07]  /*eed0*/  IMAD R7, R7, 0x60, RZ ;  /* 0x0000006007077824 */ /* 0x000fce00078e02ff */
.L_x_431:
[----:B------:R-:W0:Y:S01]  /*eee0*/  S2R R5, SR_CgaCtaId ;  /* 0x0000000000057919 */ /* 0x000e220000008800 */
[----:B------:R-:W-:Y:S01]  /*eef0*/  MOV R4, 0x400 ;  /* 0x0000040000047802 */ /* 0x000fe20000000f00 */
[----:B------:R-:W1:Y:S03]  /*ef00*/  S2R R16, SR_TID.X ;  /* 0x0000000000107919 */ /* 0x000e660000002100 */
[----:B0-----:R-:W-:Y:S02]  /*ef10*/  LEA R12, R5, R4, 0x18 ;  /* 0x00000004050c7211 */ /* 0x001fe400078ec0ff */
[----:B------:R-:W-:Y:S02]  /*ef20*/  SHF.L.U32 R4, R2, 0x1f, RZ ;  /* 0x0000001f02047819 */ /* 0x000fe400000006ff */
[----:B-1----:R-:W-:Y:S01]  /*ef30*/  LOP3.LUT P1, RZ, R16, 0x7f, RZ, 0xc0, !PT ;  /* 0x0000007f10ff7812 */ /* 0x002fe2000782c0ff */
[----:B------:R-:W-:-:S04]  /*ef40*/  IMAD R13, R3, 0x8, R12 ;  /* 0x00000008030d7824 */ /* 0x000fc800078e020c */
[----:B------:R-:W0:Y:S08]  /*ef50*/  SYNCS.PHASECHK.TRANS64.TRYWAIT P0, [R13+URZ+0x48], R4 ;  /* 0x000048040d0075a7 */ /* 0x000e30000800017f */
[----:B------:R-:W1:Y:S01]  /*ef60*/  @!P1 LDC R5, c[0x0][0x500] ;  /* 0x00014000ff059b82 */ /* 0x000e620000000800 */
[----:B0-----:R-:W-:Y:S05]  /*ef70*/  @!P0 BRA `(.L_x_429) ;  /* 0x0000001000448947 */ /* 0x001fea0003800000 */
.L_x_453:
[----:B------:R-:W-:Y:S01]  /*ef80*/  UPRMT UR6, UR21, 0x9910, URZ ;  /* 0x0000991015067896 */ /* 0x000fe2000800003f */
[----:B-1----:R1:W-:Y:S03]  /*ef90*/  @!P1 SYNCS.ARRIVE.TRANS64 RZ, [R13+URZ], R5 ;  /* 0x000000050dff99a7 */ /* 0x0023e6000800003f */
[----:B------:R-:W-:-:S06]  /*efa0*/  UISETP.NE.AND UP0, UPT, UR6, 0x2, UPT ;  /* 0x000000020600788c */ /* 0x000fcc000bf05270 */
[----:B------:R-:W-:-:S13]  /*efb0*/  PLOP3.LUT P0, PT, PT, PT, UP0, 0x80, 0x0 ;  /* 0x000000000000781c */ /* 0x000fda0003f0f008 */
[----:B-1----:R-:W-:Y:S05]  /*efc0*/  @P0 BRA `(.L_x_430) ;  /* 0x0000000000040947 */ /* 0x002fea0003800000 */
[----:B------:R-:W-:Y:S01]  /*efd0*/  BPT.TRAP 0x1 ;  /* 0x000000040000795c */ /* 0x000fe20000300000 */
.L_x_430:
[----:B0-----:R-:W-:Y:S01]  /*efe0*/  IMAD R4, R3, 0x2, R0 ;  /* 0x0000000203047824 */ /* 0x001fe200078e0200 */
[----:B------:R-:W-:Y:S01]  /*eff0*/  R2UR UR9, R13 ;  /* 0x000000000d0972ca */ /* 0x000fe200000e0000 */
[----:B------:R-:W-:Y:S01]  /*f000*/  IMAD R5, R3, 0x3000, R12 ;  /* 0x0000300003057824 */ /* 0x000fe200078e020c */
[----:B------:R-:W-:Y:S01]  /*f010*/  UIADD3 UR6, UP0, UR24, 0xf0, URZ ;  /* 0x000000f018067890 */ /* 0x000fe2000ff1e03f */
[----:B------:R-:W-:Y:S01]  /*f020*/  IMAD R4, R4, 0xc00, RZ ;  /* 0x00000c0004047824 */ /* 0x000fe200078e02ff */
[----:B------:R-:W-:Y:S01]  /*f030*/  R2UR UR11, R11 ;  /* 0x000000000b0b72ca */ /* 0x000fe200000e0000 */
[----:B------:R-:W-:Y:S01]  /*f040*/  VIADD R15, R15, 0xffffffff ;  /* 0xffffffff0f0f7836 */ /* 0x000fe20000000000 */
[----:B------:R-:W-:Y:S01]  /*f050*/  R2UR UR7, R5 ;  /* 0x00000000050772ca */ /* 0x000fe200000e0000 */
[----:B------:R-:W-:Y:S01]  /*f060*/  UIADD3 UR28, UP1, UR24, 0x1f0, URZ ;  /* 0x000001f0181c7890 */ /* 0x000fe2000ff3e03f */
[----:B------:R-:W-:Y:S01]  /*f070*/  LEA R4, R4, R12, 0x1 ;  /* 0x0000000c04047211 */ /* 0x000fe200078e08ff */
[----:B------:R-:W-:Y:S01]  /*f080*/  VIADD R3, R3, 0x1 ;  /* 0x0000000103037836 */ /* 0x000fe20000000000 */
[----:B------:R-:W-:Y:S01]  /*f090*/  R2UR UR10, R14 ;  /* 0x000000000e0a72ca */ /* 0x000fe200000e0000 */
[----:B------:R-:W-:Y:S01]  /*f0a0*/  UIADD3.X UR29, URZ, UR25, URZ, UP1, !UPT ;  /* 0x000000193f1d7290 */ /* 0x000fe20008ffe43f */
[----:B------:R-:W-:Y:S01]  /*f0b0*/  R2UR UR8, R4 ;  /* 0x00000000040872ca */ /* 0x000fe200000e0000 */
[----:B------:R-:W-:Y:S01]  /*f0c0*/  UMOV UR14, 0x0 ;  /* 0x00000000000e7882 */ /* 0x000fe20000000000 */
[----:B------:R-:W-:Y:S01]  /*f0d0*/  R2UR UR12, R6 ;  /* 0x00000000060c72ca */ /* 0x000fe200000e0000 */
[----:B------:R-:W-:Y:S01]  /*f0e0*/  UMOV UR15, 0x10000000 ;  /* 0x10000000000f7882 */ /* 0x000fe20000000000 */
[----:B------:R-:W-:Y:S01]  /*f0f0*/  R2UR UR20, R7 ;  /* 0x00000000071472ca */ /* 0x000fe200000e0000 */
[----:B------:R-:W-:Y:S01]  /*f100*/  UMOV UR27, 0x30000 ;  /* 0x00030000001b7882 */ /* 0x000fe20000000000 */
[----:B------:R-:W-:Y:S01]  /*f110*/  ISETP.GT.AND P1, PT, R15, 0x1, PT ;  /* 0x000000010f00780c */ /* 0x000fe20003f24270 */
[----:B------:R-:W-:Y:S01]  /*f120*/  UIADD3 UR16, UR7, 0x180, URZ ;  /* 0x0000018007107890 */ /* 0x000fe2000fffe03f */
[----:B------:R-:W-:Y:S01]  /*f130*/  ISETP.NE.AND P0, PT, R3, 0x9, PT ;  /* 0x000000090300780c */ /* 0x000fe20003f05270 */
[----:B------:R-:W-:Y:S01]  /*f140*/  UIADD3.X UR7, URZ, UR25, URZ, UP0, !UPT ;  /* 0x000000193f077290 */ /* 0x000fe200087fe43f */
[----:B------:R-:W-:-:S02]  /*f150*/  VIADD R14, R14, 0x20 ;  /* 0x000000200e0e7836 */ /* 0x000fc40000000000 */
[----:B------:R-:W-:Y:S01]  /*f160*/  SEL R5, RZ, 0x1, P0 ;  /* 0x00000001ff057807 */ /* 0x000fe20000000000 */
[----:B------:R-:W-:Y:S01]  /*f170*/  UIADD3 UR17, UR8, 0x1b180, URZ ;  /* 0x0001b18008117890 */ /* 0x000fe2000fffe03f */
[----:B------:R-:W-:Y:S02]  /*f180*/  SEL R3, R3, RZ, P0 ;  /* 0x000000ff03037207 */ /* 0x000fe40000000000 */
[----:B------:R-:W-:Y:S01]  /*f190*/  UMOV UR8, UR16 ;  /* 0x0000001000087c82 */ /* 0x000fe20008000000 */
[----:B------:R-:W-:Y:S01]  /*f1a0*/  LOP3.LUT R2, R2, R5, RZ, 0x3c, !PT ;  /* 0x0000000502027212 */ /* 0x000fe200078e3cff */
[----:B------:R0:W-:Y:S02]  /*f1b0*/  UTMALDG.3D [UR8], [UR6], desc[UR14] ;  /* 0x00000e08060075b4 */ /* 0x0001e40008011000 */
[----:B0-----:R-:W-:Y:S01]  /*f1c0*/  UMOV UR8, UR17 ;  /* 0x0000001100087c82 */ /* 0x001fe20008000000 */
[----:B------:R-:W-:Y:S02]  /*f1d0*/  UMOV UR11, UR20 ;  /* 0x00000014000b7c82 */ /* 0x000fe40008000000 */
[----:B------:R0:W-:Y:S02]  /*f1e0*/  UTMALDG.3D.MULTICAST [UR8], [UR28], UR27, desc[UR14] ;  /* 0x00000e081c0073b4 */ /* 0x0001e4000801181b */
[----:B0-----:R-:W-:Y:S05]  /*f1f0*/  @P1 BRA `(.L_x_431) ;  /* 0xfffffffc00381947 */ /* 0x001fea000383ffff */
.L_x_428:
[----:B------:R-:W-:Y:S05]  /*f200*/  BSYNC B1 ;  /* 0x0000000000017941 */ /* 0x000fea0003800000 */
.L_x_427:
[----:B------:R-:W-:Y:S01]  /*f210*/  LOP3.LUT P1, RZ, R9, 0xff, RZ, 0xc0, !PT ;  /* 0x000000ff09ff7812 */ /* 0x000fe2000782c0ff */
[----:B------:R-:W-:Y:S01]  /*f220*/  VIADD R10, R10, UR18 ;  /* 0x000000120a0a7c36 */ /* 0x000fe20008000000 */
[----:B------:R-:W-:Y:S01]  /*f230*/  ULDC.64 UR6, c[0x0][0x650] ;  /* 0x0001940000067ab9 */ /* 0x000fe20000000a00 */
[----:B------:R-:W-:Y:S01]  /*f240*/  IMAD.U32 R5, RZ, RZ, UR18 ;  /* 0x00000012ff057e24 */ /* 0x000fe2000f8e00ff */
[----:B------:R-:W-:Y:S01]  /*f250*/  UISETP.GE.U32.AND UP0, UPT, UR18, 0x9, UPT ;  /* 0x000000091200788c */ /* 0x000fe2000bf06070 */
[----:B------:R-:W-:Y:S01]  /*f260*/  BSSY B1, `(.L_x_432) ;  /* 0x000006f000017945 */ /* 0x000fe20003800000 */
[----:B------:R-:W-:Y:S01]  /*f270*/  ISETP.GT.U32.AND P0, PT, R10, 0x8, PT ;  /* 0x000000080a00780c */ /* 0x000fe20003f04070 */
[----:B------:R-:W-:Y:S01]  /*f280*/  IMAD.MOV.U32 R7, RZ, RZ, -0x1 ;  /* 0xffffffffff077424 */ /* 0x000fe200078e00ff */
[----:B------:R-:W-:Y:S01]  /*f290*/  PRMT R9, RZ, 0x7610, R9 ;  /* 0x00007610ff097816 */ /* 0x000fe20000000009 */
[----:B------:R-:W-:Y:S01]  /*f2a0*/  IMAD.MOV.U32 R6, RZ, RZ, -0x1 ;  /* 0xffffffffff067424 */ /* 0x000fe200078e00ff */
[----:B------:R-:W-:-:S02]  /*f2b0*/  ISETP.LT.U32.AND P0, PT, R5, 0x9, P0 ;  /* 0x000000090500780c */ /* 0x000fc40000701070 */
[----:B------:R-:W-:Y:S01]  /*f2c0*/  PLOP3.LUT P2, PT, PT, PT, UP0, 0x80, 0x0 ;  /* 0x000000000000781c */ /* 0x000fe20003f4f008 */
[----:B------:R-:W0:Y:S01]  /*f2d0*/  @P1 S2R R3, SR_CgaCtaId ;  /* 0x0000000000031919 */ /* 0x000e220000008800 */
[----:B------:R-:W-:-:S04]  /*f2e0*/  @P1 MOV R2, 0x400 ;  /* 0x0000040000021802 */ /* 0x000fc80000000f00 */
[----:B0-----:R-:W-:Y:S01]  /*f2f0*/  @P1 LEA R4, R3, R2, 0x18 ;  /* 0x0000000203041211 */ /* 0x001fe200078ec0ff */
[----:B------:R-:W-:-:S03]  /*f300*/  IMAD.WIDE.U32 R2, R10, 0x38e38e39, RZ ;  /* 0x38e38e390a027825 */ /* 0x000fc600078e00ff */
[----:B------:R0:W-:Y:S01]  /*f310*/  @P1 SYNCS.ARRIVE.TRANS64.A1T0 RZ, [R4+URZ+0xa8], RZ ;  /* 0x0000a8ff04ff19a7 */ /* 0x0001e2000810003f */
[----:B------:R-:W-:Y:S02]  /*f320*/  IADD3 R18, P1, R18, UR22, RZ ;  /* 0x0000001612127c10 */ /* 0x000fe4000ff3e0ff */
[----:B------:R-:W-:Y:S02]  /*f330*/  SHF.R.U32.HI R5, RZ, 0x1, R3 ;  /* 0x00000001ff057819 */ /* 0x000fe40000011603 */
[----:B------:R-:W-:Y:S02]  /*f340*/  SEL R3, RZ, 0x1, !P0 ;  /* 0x00000001ff037807 */ /* 0x000fe40004000000 */
[----:B------:R-:W-:Y:S01]  /*f350*/  IADD3.X R17, R17, UR13, RZ, P1, !PT ;  /* 0x0000000d11117c10 */ /* 0x000fe20008ffe4ff */
[----:B------:R-:W-:Y:S01]  /*f360*/  IMAD R10, R5, -0x9, R10 ;  /* 0xfffffff7050a7824 */ /* 0x000fe200078e020a */
[----:B------:R-:W-:Y:S02]  /*f370*/  ISETP.GE.U32.AND P0, PT, R18, UR6, PT ;  /* 0x0000000612007c0c */ /* 0x000fe4000bf06070 */
[----:B------:R-:W-:-:S02]  /*f380*/  LOP3.LUT R8, R8, R3, RZ, 0x3c, !PT ;  /* 0x0000000308087212 */ /* 0x000fc400078e3cff */
[----:B------:R-:W-:Y:S02]  /*f390*/  ISETP.GE.U32.AND.EX P0, PT, R17, UR7, PT, P0 ;  /* 0x0000000711007c0c */ /* 0x000fe4000bf06100 */
[----:B------:R-:W-:Y:S02]  /*f3a0*/  @P2 LOP3.LUT R8, R8, 0x1, R5, 0x78, !PT ;  /* 0x0000000108082812 */ /* 0x000fe400078e7805 */
[----:B------:R-:W-:Y:S02]  /*f3b0*/  MOV R3, 0xffffffff ;  /* 0xffffffff00037802 */ /* 0x000fe40000000f00 */
[----:B------:R-:W-:-:S07]  /*f3c0*/  PRMT R2, RZ, 0x7610, R2 ;  /* 0x00007610ff027816 */ /* 0x000fce0000000002 */
[----:B0-----:R-:W-:Y:S05]  /*f3d0*/  @P0 BRA `(.L_x_433) ;  /* 0x00000004005c0947 */ /* 0x001fea0003800000 */
[----:B------:R-:W-:Y:S01]  /*f3e0*/  ULDC.64 UR6, c[0x0][0x628] ;  /* 0x00018a0000067ab9 */ /* 0x000fe20000000a00 */
[----:B------:R-:W0:Y:S01]  /*f3f0*/  S2R R12, SR_CTAID.X ;  /* 0x00000000000c7919 */ /* 0x000e220000002500 */
[----:B------:R-:W-:Y:S01]  /*f400*/  ISETP.NE.U32.AND P0, PT, RZ, UR6, PT ;  /* 0x00000006ff007c0c */ /* 0x000fe2000bf05070 */
[----:B------:R-:W-:Y:S01]  /*f410*/  ULDC UR9, c[0x0][0x630] ;  /* 0x00018c0000097ab9 */ /* 0x000fe20000000800 */
[----:B------:R-:W-:Y:S01]  /*f420*/  IMAD.MOV.U32 R2, RZ, RZ, R18 ;  /* 0x000000ffff027224 */ /* 0x000fe200078e0012 */
[----:B------:R-:W1:Y:S01]  /*f430*/  S2R R11, SR_CTAID.Y ;  /* 0x00000000000b7919 */ /* 0x000e620000002600 */
[----:B------:R-:W-:Y:S01]  /*f440*/  ISETP.NE.AND.EX P0, PT, RZ, UR7, PT, P0 ;  /* 0x00000007ff007c0c */ /* 0x000fe2000bf05300 */
[----:B------:R-:W-:-:S12]  /*f450*/  IMAD.MOV.U32 R3, RZ, RZ, R17 ;  /* 0x000000ffff037224 */ /* 0x000fd800078e0011 */
[----:B------:R-:W-:Y:S05]  /*f460*/  @!P0 BRA `(.L_x_434) ;  /* 0x0000000000288947 */ /* 0x000fea0003800000 */
[----:B------:R-:W-:Y:S02]  /*f470*/  ULDC UR8, c[0x0][0x634] ;  /* 0x00018d0000087ab9 */ /* 0x000fe40000000800 */
[----:B------:R-:W-:-:S05]  /*f480*/  IADD3 R7, P0, R18, UR8, RZ ;  /* 0x0000000812077c10 */ /* 0x000fca000ff1e0ff */
[----:B------:R-:W-:-:S04]  /*f490*/  IMAD.X R13, RZ, RZ, R17, P0 ;  /* 0x000000ffff0d7224 */ /* 0x000fc800000e0611 */
[----:B------:R-:W-:-:S04]  /*f4a0*/  IMAD.WIDE.U32 R4, R13, UR6, RZ ;  /* 0x000000060d047c25 */ /* 0x000fc8000f8e00ff */
[----:B------:R-:W-:-:S04]  /*f4b0*/  IMAD.WIDE.U32 R4, P0, R7, UR7, R4 ;  /* 0x0000000707047c25 */ /* 0x000fc8000f800004 */
[----:B------:R-:W-:Y:S01]  /*f4c0*/  IMAD.WIDE.U32 R6, R7, UR6, RZ ;  /* 0x0000000607067c25 */ /* 0x000fe2000f8e00ff */
[----:B------:R-:W-:-:S03]  /*f4d0*/  IADD3.X R3, RZ, RZ, RZ, P0, !PT ;  /* 0x000000ffff037210 */ /* 0x000fc600007fe4ff */
[----:B------:R-:W-:Y:S01]  /*f4e0*/  IMAD.MOV.U32 R2, RZ, RZ, R5 ;  /* 0x000000ffff027224 */ /* 0x000fe200078e0005 */
[----:B------:R-:W-:-:S05]  /*f4f0*/  IADD3 RZ, P0, R7, R4, RZ ;  /* 0x0000000407ff7210 */ /* 0x000fca0007f1e0ff */
[----:B------:R-:W-:-:S08]  /*f500*/  IMAD.WIDE.U32.X R2, R13, UR7, R2, P0 ;  /* 0x000000070d027c25 */ /* 0x000fd000080e0402 */
.L_x_434:
[--C-:B------:R-:W-:Y:S01]  /*f510*/  SHF.R.U64 R6, R2, UR9, R3.reuse ;  /* 0x0000000902067c19 */ /* 0x100fe20008001203 */
[----:B------:R-:W-:Y:S01]  /*f520*/  ULDC.64 UR6, c[0x0][0x620] ;  /* 0x0001880000067ab9 */ /* 0x000fe20000000a00 */
[----:B------:R-:W-:Y:S01]  /*f530*/  SHF.R.U32.HI R2, RZ, UR9, R3 ;  /* 0x00000009ff027c19 */ /* 0x000fe20008011603 */
[----:B------:R-:W-:Y:S01]  /*f540*/  IMAD.MOV.U32 R3, RZ, RZ, R17 ;  /* 0x000000ffff037224 */ /* 0x000fe200078e0011 */
[----:B------:R-:W-:Y:S01]  /*f550*/  IADD3 R5, P0, RZ, -R6, RZ ;  /* 0x80000006ff057210 */ /* 0x000fe20007f1e0ff */
[----:B------:R-:W2:Y:S01]  /*f560*/  LDC R21, c[0x0][0x144] ;  /* 0x00005100ff157b82 */ /* 0x000ea20000000800 */
[----:B0-----:R-:W-:Y:S01]  /*f570*/  I2FP.F32.U32 R7, R12 ;  /* 0x0000000c00077245 */ /* 0x001fe20000201000 */
[----:B------:R-:W-:Y:S01]  /*f580*/  ULDC.64 UR10, c[0x0][0x640] ;  /* 0x00019000000a7ab9 */ /* 0x000fe20000000a00 */
[----:B------:R-:W-:Y:S01]  /*f590*/  ULDC UR8, c[0x0][0x608] ;  /* 0x0001820000087ab9 */ /* 0x000fe20000000800 */
[----:B------:R-:W-:Y:S01]  /*f5a0*/  IMAD.X R2, RZ, RZ, ~R2, P0 ;  /* 0x000000ffff027224 */ /* 0x000fe200000e0e02 */
[----:B------:R-:W-:-:S03]  /*f5b0*/  ISETP.NE.U32.AND P0, PT, RZ, UR10, PT ;  /* 0x0000000aff007c0c */ /* 0x000fc6000bf05070 */
[----:B------:R-:W-:Y:S01]  /*f5c0*/  IMAD R4, R2, UR6, RZ ;  /* 0x0000000602047c24 */ /* 0x000fe2000f8e02ff */
[----:B------:R-:W0:Y:S01]  /*f5d0*/  LDC R14, c[0x0][0x148] ;  /* 0x00005200ff0e7b82 */ /* 0x000e220000000800 */
[----:B------:R-:W-:Y:S01]  /*f5e0*/  IMAD.MOV.U32 R2, RZ, RZ, R18 ;  /* 0x000000ffff027224 */ /* 0x000fe200078e0012 */
[----:B------:R-:W-:-:S03]  /*f5f0*/  ISETP.NE.AND.EX P0, PT, RZ, UR11, PT, P0 ;  /* 0x0000000bff007c0c */ /* 0x000fc6000bf05300 */
[----:B------:R-:W-:Y:S01]  /*f600*/  IMAD.WIDE.U32 R2, R5, UR6, R2 ;  /* 0x0000000605027c25 */ /* 0x000fe2000f8e0002 */
[----:B------:R-:W-:-:S03]  /*f610*/  ULDC UR6, c[0x0][0x150] ;  /* 0x0000540000067ab9 */ /* 0x000fc60000000800 */
[----:B------:R-:W-:Y:S02]  /*f620*/  IMAD R5, R5, UR7, R4 ;  /* 0x0000000705057c24 */ /* 0x000fe4000f8e0204 */
[----:B------:R-:W-:Y:S01]  /*f630*/  FMUL R4, R7, UR6 ;  /* 0x0000000607047c20 */ /* 0x000fe20008400000 */
[----:B------:R-:W-:Y:S01]  /*f640*/  ULDC UR6, c[0x0][0x618] ;  /* 0x0001860000067ab9 */ /* 0x000fe20000000800 */
[----:B------:R-:W-:Y:S01]  /*f650*/  ULDC UR7, c[0x0][0x154] ;  /* 0x0000550000077ab9 */ /* 0x000fe20000000800 */
[----:B------:R-:W-:-:S03]  /*f660*/  IMAD.IADD R3, R3, 0x1, R5 ;  /* 0x0000000103037824 */ /* 0x000fc600078e0205 */
[----:B------:R-:W3:Y:S02]  /*f670*/  F2I.U32.TRUNC.NTZ R4, R4 ;  /* 0x0000000400047305 */ /* 0x000ee4000020f000 */
[----:B------:R-:W-:Y:S02]  /*f680*/  SHF.R.U64 R7, R2, UR6, R3 ;  /* 0x0000000602077c19 */ /* 0x000fe40008001203 */
[----:B-1----:R-:W-:-:S05]  /*f690*/  I2FP.F32.U32 R2, R11 ;  /* 0x0000000b00027245 */ /* 0x002fca0000201000 */
[----:B------:R-:W-:Y:S01]  /*f6a0*/  FMUL R5, R2, UR7 ;  /* 0x0000000702057c20 */ /* 0x000fe20008400000 */
[----:B------:R-:W-:Y:S01]  /*f6b0*/  SHF.R.U32.HI R2, RZ, UR6, R3 ;  /* 0x00000006ff027c19 */ /* 0x000fe20008011603 */
[----:B------:R-:W-:Y:S02]  /*f6c0*/  ULDC UR6, c[0x0][0x658] ;  /* 0x0001960000067ab9 */ /* 0x000fe40000000800 */
[----:B------:R1:W4:Y:S01]  /*f6d0*/  F2I.U32.TRUNC.NTZ R16, R5 ;  /* 0x0000000500107305 */ /* 0x000322000020f000 */
[--C-:B------:R-:W-:Y:S02]  /*f6e0*/  SHF.R.U64 R15, R7, UR8, R2.reuse ;  /* 0x00000008070f7c19 */ /* 0x100fe40008001202 */
[----:B------:R-:W-:Y:S02]  /*f6f0*/  SHF.R.U32.HI R2, RZ, UR8, R2 ;  /* 0x00000008ff027c19 */ /* 0x000fe40008011602 */
[----:B---3--:R-:W-:Y:S02]  /*f700*/  IADD3 R4, -R4, RZ, RZ ;  /* 0x000000ff04047210 */ /* 0x008fe40007ffe1ff */
[----:B------:R-:W-:-:S02]  /*f710*/  SHF.R.U64 R13, R15, UR6, R2 ;  /* 0x000000060f0d7c19 */ /* 0x000fc40008001202 */
[----:B------:R-:W-:Y:S01]  /*f720*/  SHF.R.U32.HI R19, RZ, UR6, R2 ;  /* 0x00000006ff137c19 */ /* 0x000fe20008011602 */
[----:B--2---:R-:W-:Y:S02]  /*f730*/  IMAD R12, R21, R4, R12 ;  /* 0x00000004150c7224 */ /* 0x004fe400078e020c */
[----:B------:R-:W-:Y:S02]  /*f740*/  IMAD.MOV.U32 R2, RZ, RZ, R13 ;  /* 0x000000ffff027224 */ /* 0x000fe400078e000d */
[----:B------:R-:W-:Y:S01]  /*f750*/  IMAD.MOV.U32 R3, RZ, RZ, R19 ;  /* 0x000000ffff037224 */ /* 0x000fe200078e0013 */
[----:B-1--4-:R-:W-:Y:S06]  /*f760*/  @!P0 BRA `(.L_x_435) ;  /* 0x0000000000288947 */ /* 0x012fec0003800000 */
[----:B------:R-:W-:Y:S02]  /*f770*/  ULDC UR6, c[0x0][0x64c] ;  /* 0x0001930000067ab9 */ /* 0x000fe40000000800 */
[----:B------:R-:W-:-:S05]  /*f780*/  IADD3 R3, P0, R13, UR6, RZ ;  /* 0x000000060d037c10 */ /* 0x000fca000ff1e0ff */
[----:B------:R-:W-:-:S04]  /*f790*/  IMAD.X R19, RZ, RZ, R19, P0 ;  /* 0x000000ffff137224 */ /* 0x000fc800000e0613 */
[----:B------:R-:W-:-:S04]  /*f7a0*/  IMAD.WIDE.U32 R4, R19, UR10, RZ ;  /* 0x0000000a13047c25 */ /* 0x000fc8000f8e00ff */
[----:B------:R-:W-:-:S04]  /*f7b0*/  IMAD.WIDE.U32 R4, P0, R3, UR11, R4 ;  /* 0x0000000b03047c25 */ /* 0x000fc8000f800004 */
[----:B------:R-:W-:-:S04]  /*f7c0*/  IMAD.WIDE.U32 R2, R3, UR10, RZ ;  /* 0x0000000a03027c25 */ /* 0x000fc8000f8e00ff */
[----:B------:R-:W-:Y:S01]  /*f7d0*/  IMAD.MOV.U32 R2, RZ, RZ, R5 ;  /* 0x000000ffff027224 */ /* 0x000fe200078e0005 */
[----:B------:R-:W-:Y:S01]  /*f7e0*/  IADD3 RZ, P1, R3, R4, RZ ;  /* 0x0000000403ff7210 */ /* 0x000fe20007f3e0ff */
[----:B------:R-:W-:-:S04]  /*f7f0*/  IMAD.X R3, RZ, RZ, RZ, P0 ;  /* 0x000000ffff037224 */ /* 0x000fc800000e06ff */
[----:B------:R-:W-:-:S08]  /*f800*/  IMAD.WIDE.U32.X R2, R19, UR11, R2, P1 ;  /* 0x0000000b13027c25 */ /* 0x000fd000088e0402 */
.L_x_435:
[----:B------:R-:W1:Y:S01]  /*f810*/  LDC R4, c[0x0][0x65c] ;  /* 0x00019700ff047b82 */ /* 0x000e620000000800 */
[----:B------:R-:W-:Y:S01]  /*f820*/  ULDC UR6, c[0x0][0x648] ;  /* 0x0001920000067ab9 */ /* 0x000fe20000000800 */
[----:B------:R-:W-:Y:S01]  /*f830*/  LOP3.LUT R15, R15, UR19, RZ, 0xc0, !PT ;  /* 0x000000130f0f7c12 */ /* 0x000fe2000f8ec0ff */
[----:B------:R-:W-:Y:S01]  /*f840*/  ULDC UR7, c[0x0][0x610] ;  /* 0x0001840000077ab9 */ /* 0x000fe20000000800 */
[----:B------:R-:W-:Y:S01]  /*f850*/  SHF.R.U64 R2, R2, UR6, R3 ;  /* 0x0000000602027c19 */ /* 0x000fe20008001203 */
[----:B------:R-:W-:Y:S01]  /*f860*/  ULDC UR6, c[0x0][0x638] ;  /* 0x00018e0000067ab9 */ /* 0x000fe20000000800 */
[----:B------:R-:W-:Y:S01]  /*f870*/  IADD3 R16, -R16, RZ, RZ ;  /* 0x000000ff10107210 */ /* 0x000fe20007ffe1ff */
[----:B------:R-:W-:Y:S02]  /*f880*/  IMAD.MOV.U32 R3, RZ, RZ, 0x1 ;  /* 0x00000001ff037424 */ /* 0x000fe400078e00ff */
[----:B------:R-:W-:Y:S01]  /*f890*/  IMAD R15, R2, UR5, R15 ;  /* 0x00000005020f7c24 */ /* 0x000fe2000f8e020f */
[----:B-1----:R-:W-:Y:S01]  /*f8a0*/  ISETP.NE.AND P0, PT, R4, 0x1, PT ;  /* 0x000000010400780c */ /* 0x002fe20003f05270 */
[----:B------:R-:W-:Y:S01]  /*f8b0*/  IMAD.MOV R4, RZ, RZ, -R2 ;  /* 0x000000ffff047224 */ /* 0x000fe200078e0a02 */
[----:B------:R-:W-:-:S03]  /*f8c0*/  LOP3.LUT R2, R7, UR4, RZ, 0xc0, !PT ;  /* 0x0000000407027c12 */ /* 0x000fc6000f8ec0ff */
[----:B------:R-:W-:Y:S01]  /*f8d0*/  IMAD R13, R4, UR6, R13 ;  /* 0x00000006040d7c24 */ /* 0x000fe2000f8e020d */
[----:B------:R-:W-:-:S03]  /*f8e0*/  ULDC UR6, c[0x0][0x600] ;  /* 0x0001800000067ab9 */ /* 0x000fc60000000800 */
[--C-:B------:R-:W-:Y:S01]  /*f8f0*/  IMAD R13, R13, UR6, R2.reuse ;  /* 0x000000060d0d7c24 */ /* 0x100fe2000f8e0202 */
[----:B------:R-:W-:-:S03]  /*f900*/  PRMT R2, R3, 0x7610, R2 ;  /* 0x0000761003027816 */ /* 0x000fc60000000002 */
[----:B0-----:R-:W-:-:S04]  /*f910*/  @P0 IMAD R12, R14, R16, R11 ;  /* 0x000000100e0c0224 */ /* 0x001fc800078e020b */
[----:B------:R-:W-:-:S05]  /*f920*/  IMAD R12, R15, UR7, R12 ;  /* 0x000000070f0c7c24 */ /* 0x000fca000f8e020c */
[----:B------:R-:W-:Y:S02]  /*f930*/  SEL R7, R13, R12, !P0 ;  /* 0x0000000c0d077207 */ /* 0x000fe40004000000 */
[----:B------:R-:W-:-:S07]  /*f940*/  SEL R3, R12, R13, !P0 ;  /* 0x0000000d0c037207 */ /* 0x000fce0004000000 */
.L_x_433:
[----:B------:R-:W-:Y:S05]  /*f950*/  BSYNC B1 ;  /* 0x0000000000017941 */ /* 0x000fea0003800000 */
.L_x_432:
[----:B------:R-:W-:-:S13]  /*f960*/  LOP3.LUT P0, RZ, R2, 0xff, RZ, 0xc0, !PT ;  /* 0x000000ff02ff7812 */ /* 0x000fda000780c0ff */
[----:B------:R-:W-:Y:S05]  /*f970*/  @P0 BRA `(.L_x_436) ;  /* 0xfffffff400200947 */ /* 0x000fea000383ffff */
[----:B------:R-:W-:Y:S05]  /*f980*/  BSYNC B0 ;  /* 0x0000000000007941 */ /* 0x000fea0003800000 */
.L_x_425:
[----:B------:R-:W-:-:S03]  /*f990*/  UMOV UR6, 0xffffffff ;  /* 0xffffffff00067882 */ /* 0x000fc60000000000 */
[----:B------:R-:W-:Y:S05]  /*f9a0*/  BRA.DIV UR6, `(.L_x_437) ;  /* 0x0000000606cc7947 */ /* 0x000fea000b800000 */
[----:B------:R-:W-:-:S13]  /*f9b0*/  ELECT P6, URZ, PT ;  /* 0x00000000003f782f */ /* 0x000fda00038c0000 */
.L_x_456:
[----:B------:R-:W-:Y:S04]  /*f9c0*/  BSSY B0, `(.L_x_438) ;  /* 0x0000059000007945 */ /* 0x000fe80003800000 */
[----:B------:R-:W-:Y:S05]  /*f9d0*/  @!P6 BRA `(.L_x_439) ;  /* 0x00000004005ce947 */ /* 0x000fea0003800000 */
[----:B------:R-:W-:-:S04]  /*f9e0*/  ULOP3.LUT UR6, UR40, 0x2, URZ, 0xfc, !UPT ;  /* 0x0000000228067892 */ /* 0x000fc8000f8efc3f */
[----:B------:R-:W-:-:S06]  /*f9f0*/  UISETP.NE.AND UP0, UPT, UR6, 0x3, UPT ;  /* 0x000000030600788c */ /* 0x000fcc000bf05270 */
[----:B------:R-:W-:-:S13]  /*fa00*/  PLOP3.LUT P0, PT, PT, PT, UP0, 0x80, 0x0 ;  /* 0x000000000000781c */ /* 0x000fda0003f0f008 */
[----:B------:R-:W-:Y:S05]  /*fa10*/  @!P0 BRA `(.L_x_440) ;  /* 0x0000000000048947 */ /* 0x000fea0003800000 */
[----:B------:R-:W-:Y:S01]  /*fa20*/  BPT.TRAP 0x1 ;  /* 0x000000040000795c */ /* 0x000fe20000300000 */
.L_x_440:
[----:B------:R-:W0:Y:S01]  /*fa30*/  S2R R3, SR_CgaCtaId ;  /* 0x0000000000037919 */ /* 0x000e220000008800 */
[----:B------:R-:W-:-:S04]  /*fa40*/  MOV R0, 0x400 ;  /* 0x0000040000007802 */ /* 0x000fc80000000f00 */
[----:B0-----:R-:W-:Y:S02]  /*fa50*/  LEA R3, R3, R0, 0x18 ;  /* 0x0000000003037211 */ /* 0x001fe400078ec0ff */
[----:B------:R-:W-:-:S03]  /*fa60*/  SHF.L.U32 R0, R8, 0x1f, RZ ;  /* 0x0000001f08007819 */ /* 0x000fc600000006ff */
[----:B------:R-:W-:-:S04]  /*fa70*/  VIADD R3, R3, 0x48 ;  /* 0x0000004803037836 */ /* 0x000fc80000000000 */
[C---:B------:R-:W-:Y:S02]  /*fa80*/  IMAD R7, R10.reuse, 0x8, R3 ;  /* 0x000000080a077824 */ /* 0x040fe400078e0203 */
[----:B------:R-:W-:Y:S02]  /*fa90*/  VIADD R10, R10, 0x1 ;  /* 0x000000010a0a7836 */ /* 0x000fe40000000000 */
[----:B------:R-:W0:Y:S03]  /*faa0*/  SYNCS.PHASECHK.TRANS64.TRYWAIT P0, [R7+URZ], R0 ;  /* 0x00000000070075a7 */ /* 0x000e26000800017f */
[----:B------:R-:W-:-:S04]  /*fab0*/  ISETP.NE.AND P1, PT, R10, 0x9, PT ;  /* 0x000000090a00780c */ /* 0x000fc80003f25270 */
[----:B------:R-:W-:Y:S02]  /*fac0*/  SEL R5, RZ, 0x1, P1 ;  /* 0x00000001ff057807 */ /* 0x000fe40000800000 */
[----:B------:R-:W-:Y:S02]  /*fad0*/  SEL R10, R10, RZ, P1 ;  /* 0x000000ff0a0a7207 */ /* 0x000fe40000800000 */
[----:B------:R-:W-:Y:S02]  /*fae0*/  LOP3.LUT R5, R8, R5, RZ, 0x3c, !PT ;  /* 0x0000000508057212 */ /* 0x000fe400078e3cff */
[----:B------:R-:W-:Y:S02]  /*faf0*/  LEA R9, R10, R3, 0x3 ;  /* 0x000000030a097211 */ /* 0x000fe400078e18ff */
[----:B------:R-:W-:Y:S01]  /*fb00*/  SHF.L.U32 R4, R5, 0x1f, RZ ;  /* 0x0000001f05047819 */ /* 0x000fe200000006ff */
[----:B0-----:R-:W-:Y:S06]  /*fb10*/  @!P0 BRA `(.L_x_441) ;  /* 0x0000000400908947 */ /* 0x001fec0003800000 */
.L_x_457:
[----:B------:R-:W1:Y:S01]  /*fb20*/  SYNCS.PHASECHK.TRANS64.TRYWAIT P0, [R9+URZ], R4 ;  /* 0x00000004090075a7 */ /* 0x000e62000800017f */
[----:B0-----:R-:W-:-:S05]  /*fb30*/  VIADD R0, R10, 0x1 ;  /* 0x000000010a007836 */ /* 0x001fca0000000000 */
[----:B------:R-:W-:-:S04]  /*fb40*/  ISETP.NE.AND P1, PT, R0, 0x9, PT ;  /* 0x000000090000780c */ /* 0x000fc80003f25270 */
[----:B------:R-:W-:Y:S02]  /*fb50*/  SEL R2, RZ, 0x1, P1 ;  /* 0x00000001ff027807 */ /* 0x000fe40000800000 */
[----:B------:R-:W-:Y:S02]  /*fb60*/  SEL R0, R0, RZ, P1 ;  /* 0x000000ff00007207 */ /* 0x000fe40000800000 */
[----:B------:R-:W-:-:S03]  /*fb70*/  LOP3.LUT R7, R5, R2, RZ, 0x3c, !PT ;  /* 0x0000000205077212 */ /* 0x000fc600078e3cff */
[----:B------:R-:W-:Y:S01]  /*fb80*/  IMAD R6, R0, 0x8, R3 ;  /* 0x0000000800067824 */ /* 0x000fe200078e0203 */
[----:B------:R-:W-:Y:S01]  /*fb90*/  SHF.L.U32 R5, R7, 0x1f, RZ ;  /* 0x0000001f07057819 */ /* 0x000fe200000006ff */
[----:B-1----:R-:W-:Y:S06]  /*fba0*/  @!P0 BRA `(.L_x_442) ;  /* 0x0000000400808947 */ /* 0x002fec0003800000 */
.L_x_458:
[----:B------:R-:W1:Y:S01]  /*fbb0*/  SYNCS.PHASECHK.TRANS64.TRYWAIT P0, [R6+URZ], R5 ;  /* 0x00000005060075a7 */ /* 0x000e62000800017f */
[----:B------:R-:W-:-:S05]  /*fbc0*/  VIADD R0, R0, 0x1 ;  /* 0x0000000100007836 */ /* 0x000fca0000000000 */
[----:B------:R-:W-:-:S04]  /*fbd0*/  ISETP.NE.AND P1, PT, R0, 0x9, PT ;  /* 0x000000090000780c */ /* 0x000fc80003f25270 */
[----:B------:R-:W-:Y:S02]  /*fbe0*/  SEL R2, RZ, 0x1, P1 ;  /* 0x00000001ff027807 */ /* 0x000fe40000800000 */
[----:B------:R-:W-:Y:S02]  /*fbf0*/  SEL R0, R0, RZ, P1 ;  /* 0x000000ff00007207 */ /* 0x000fe40000800000 */
[----:B------:R-:W-:-:S03]  /*fc00*/  LOP3.LUT R7, R7, R2, RZ, 0x3c, !PT ;  /* 0x0000000207077212 */ /* 0x000fc600078e3cff */
[----:B0-----:R-:W-:Y:S01]  /*fc10*/  IMAD R9, R0, 0x8, R3 ;  /* 0x0000000800097824 */ /* 0x001fe200078e0203 */
[----:B------:R-:W-:Y:S01]  /*fc20*/  SHF.L.U32 R4, R7, 0x1f, RZ ;  /* 0x0000001f07047819 */ /* 0x000fe200000006ff */
[----:B-1----:R-:W-:Y:S06]  /*fc30*/  @!P0 BRA `(.L_x_443) ;  /* 0x0000000400708947 */ /* 0x002fec0003800000 */
.L_x_459:
[----:B------:R-:W1:Y:S01]  /*fc40*/  SYNCS.PHASECHK.TRANS64.TRYWAIT P0, [R9+URZ], R4 ;  /* 0x00000004090075a7 */ /* 0x000e62000800017f */
[----:B------:R-:W-:-:S05]  /*fc50*/  VIADD R0, R0, 0x1 ;  /* 0x0000000100007836 */ /* 0x000fca0000000000 */
[----:B------:R-:W-:-:S04]  /*fc60*/  ISETP.NE.AND P1, PT, R0, 0x9, PT ;  /* 0x000000090000780c */ /* 0x000fc80003f25270 */
[----:B------:R-:W-:Y:S02]  /*fc70*/  SEL R2, RZ, 0x1, P1 ;  /* 0x00000001ff027807 */ /* 0x000fe40000800000 */
[----:B------:R-:W-:Y:S02]  /*fc80*/  SEL R0, R0, RZ, P1 ;  /* 0x000000ff00007207 */ /* 0x000fe40000800000 */
[----:B------:R-:W-:Y:S02]  /*fc90*/  LOP3.LUT R7, R7, R2, RZ, 0x3c, !PT ;  /* 0x0000000207077212 */ /* 0x000fe400078e3cff */
[----:B0-----:R-:W-:Y:S02]  /*fca0*/  LEA R6, R0, R3, 0x3 ;  /* 0x0000000300067211 */ /* 0x001fe400078e18ff */
[----:B------:R-:W-:Y:S01]  /*fcb0*/  SHF.L.U32 R5, R7, 0x1f, RZ ;  /* 0x0000001f07057819 */ /* 0x000fe200000006ff */
[----:B-1----:R-:W-:Y:S06]  /*fcc0*/  @!P0 BRA `(.L_x_444) ;  /* 0x0000000400608947 */ /* 0x002fec0003800000 */
.L_x_460:
        /* <DEDUP_REMOVED lines=9> */
.L_x_461:
        /* <DEDUP_REMOVED lines=9> */
.L_x_462:
        /* <DEDUP_REMOVED lines=9> */
.L_x_463:
[----:B------:R-:W1:Y:S01]  /*fe80*/  SYNCS.PHASECHK.TRANS64.TRYWAIT P0, [R9+URZ], R4 ;  /* 0x00000004090075a7 */ /* 0x000e62000800017f */
[----:B------:R-:W-:-:S05]  /*fe90*/  VIADD R0, R0, 0x1 ;  /* 0x0000000100007836 */ /* 0x000fca0000000000 */
[----:B------:R-:W-:-:S04]  /*fea0*/  ISETP.NE.AND P1, PT, R0, 0x9, PT ;  /* 0x000000090000780c */ /* 0x000fc80003f25270 */
[----:B------:R-:W-:Y:S02]  /*feb0*/  SEL R2, RZ, 0x1, P1 ;  /* 0x00000001ff027807 */ /* 0x000fe40000800000 */
[----:B------:R-:W-:Y:S02]  /*fec0*/  SEL R0, R0, RZ, P1 ;  /* 0x000000ff00007207 */ /* 0x000fe40000800000 */
[----:B------:R-:W-:Y:S01]  /*fed0*/  LOP3.LUT R2, R7, R2, RZ, 0x3c, !PT ;  /* 0x0000000207027212 */ /* 0x000fe200078e3cff */
[----:B-1----:R-:W-:Y:S06]  /*fee0*/  @!P0 BRA `(.L_x_448) ;  /* 0x0000000400288947 */ /* 0x002fec0003800000 */
.L_x_464:
[----:B------:R-:W-:Y:S01]  /*fef0*/  IMAD R3, R0, 0x8, R3 ;  /* 0x0000000800037824 */ /* 0x000fe200078e0203 */
[----:B------:R-:W-:-:S07]  /*ff00*/  SHF.L.U32 R0, R2, 0x1f, RZ ;  /* 0x0000001f02007819 */ /* 0x000fce00000006ff */
.L_x_449:
[----:B--2---:R2:W3:Y:S02]  /*ff10*/  SYNCS.PHASECHK.TRANS64.TRYWAIT P0, [R3+URZ], R0 ;  /* 0x00000000030075a7 */ /* 0x0044e4000800017f */
[----:B---3--:R-:W-:Y:S05]  /*ff20*/  @!P0 NANOSLEEP.SYNCS 0x989680 ;  /* 0x009896800000895d */ /* 0x008fea0003900000 */
[----:B------:R-:W3:Y:S02]  /*ff30*/  @!P0 SYNCS.PHASECHK.TRANS64 P0, [R3+URZ], R0 ;  /* 0x00000000030085a7 */ /* 0x000ee4000800007f */
[----:B---3--:R-:W-:Y:S05]  /*ff40*/  @!P0 BRA `(.L_x_449) ;  /* 0xfffffffc00f08947 */ /* 0x008fea000383ffff */
.L_x_439:
[----:B------:R-:W-:Y:S05]  /*ff50*/  BSYNC B0 ;  /* 0x0000000000007941 */ /* 0x000fea0003800000 */
.L_x_438:
[----:B------:R-:W-:Y:S05]  /*ff60*/  EXIT ;  /* 0x000000000000794d */ /* 0x000fea0003800000 */
.L_x_22:
[----:B---3--:R3:W4:Y:S02]  /*ff70*/  SYNCS.PHASECHK.TRANS64.TRYWAIT P1, [R3+URZ], R0 ;  /* 0x00000000030075a7 */ /* 0x008724000802017f */
[----:B----4-:R-:W-:Y:S05]  /*ff80*/  @!P1 NANOSLEEP.SYNCS 0x989680 ;  /* 0x009896800000995d */ /* 0x010fea0003900000 */
[----:B------:R-:W4:Y:S02]  /*ff90*/  @!P1 SYNCS.PHASECHK.TRANS64 P1, [R3+URZ], R0 ;  /* 0x00000000030095a7 */ /* 0x000f24000802007f */
[----:B----4-:R-:W-:Y:S05]  /*ffa0*/  @!P1 BRA `(.L_x_22) ;  /* 0xfffffffc00f09947 */ /* 0x010fea000383ffff */
[----:B------:R-:W-:Y:S05]  /*ffb0*/  BRA `(.L_x_21) ;  /* 0xffffff1400ac7947 */ /* 0x000fea000383ffff */
.L_x_27:
[----:B-1----:R1:W2:Y:S02]  /*ffc0*/  SYNCS.PHASECHK.TRANS64.TRYWAIT P1, [R5+URZ], R4 ;  /* 0x00000004050075a7 */ /* 0x0022a4000802017f */
[----:B--2---:R-:W-:Y:S05]  /*ffd0*/  @!P1 NANOSLEEP.SYNCS 0x989680 ;  /* 0x009896800000995d */ /* 0x004fea0003900000 */
[----:B------:R-:W2:Y:S02]  /*ffe0*/  @!P1 SYNCS.PHASECHK.TRANS64 P1, [R5+URZ], R4 ;  /* 0x00000004050095a7 */ /* 0x000ea4000802007f */
[----:B--2---:R-:W-:Y:S05]  /*fff0*/  @!P1 BRA `(.L_x_27) ;  /* 0xfffffffc00f09947 */ /* 0x004fea000383ffff */
[----:B------:R-:W-:Y:S05]  /*10000*/  BRA `(.L_x_26) ;  /* 0xffffff18008c7947 */ /* 0x000fea000383ffff */
.L_x_426:
[----:B------:R-:W-:Y:S01]  /*10010*/  BSSY B1, `(.L_x_450) ;  /* 0x0000006000017945 */ /* 0x000fe20003800000 */
[----:B------:R-:W-:-:S07]  /*10020*/  IMAD.MOV.U32 R15, RZ, RZ, -0x1 ;  /* 0xffffffffff0f7424 */ /* 0x000fce00078e00ff */
[----:B------:R-:W-:Y:S05]  /*10030*/  WARPSYNC.COLLECTIVE R15, `(.L_x_451) ;  /* 0x000000000f0c7348 */ /* 0x000fea0003c00000 */
[----:B------:R-:W-:Y:S02]  /*10040*/  ELECT P6, UR62, PT ;  /* 0x00000000003e782f */ /* 0x000fe400038c0000 */
[----:B------:R-:W-:Y:S01]  /*10050*/  MOV R14, UR62 ;  /* 0x0000003e000e7c02 */ /* 0x000fe20008000f00 */
[----:B------:R-:W-:Y:S10]  /*10060*/  ENDCOLLECTIVE ;  /* 0x000000000000791b */ /* 0x000ff40003800000 */
.L_x_451:
[----:B------:R-:W-:Y:S05]  /*10070*/  BSYNC B1 ;  /* 0x0000000000017941 */ /* 0x000fea0003800000 */
.L_x_450:
[----:B------:R-:W-:Y:S05]  /*10080*/  BRA `(.L_x_452) ;  /* 0xffffffec00687947 */ /* 0x000fea000383ffff */
.L_x_429:
[----:B0-----:R0:W2:Y:S02]  /*10090*/  SYNCS.PHASECHK.TRANS64.TRYWAIT P0, [R13+URZ+0x48], R4 ;  /* 0x000048040d0075a7 */ /* 0x0010a4000800017f */
[----:B--2---:R-:W-:Y:S05]  /*100a0*/  @!P0 NANOSLEEP.SYNCS 0x989680 ;  /* 0x009896800000895d */ /* 0x004fea0003900000 */
[----:B------:R-:W2:Y:S02]  /*100b0*/  @!P0 SYNCS.PHASECHK.TRANS64 P0, [R13+URZ+0x48], R4 ;  /* 0x000048040d0085a7 */ /* 0x000ea4000800007f */
[----:B--2---:R-:W-:Y:S05]  /*100c0*/  @!P0 BRA `(.L_x_429) ;  /* 0xfffffffc00f08947 */ /* 0x004fea000383ffff */
[----:B------:R-:W-:Y:S05]  /*100d0*/  BRA `(.L_x_453) ;  /* 0xffffffec00a87947 */ /* 0x000fea000383ffff */
.L_x_437:
[----:B------:R-:W-:Y:S01]  /*100e0*/  BSSY B0, `(.L_x_454) ;  /* 0x0000006000007945 */ /* 0x000fe20003800000 */
[----:B------:R-:W-:-:S07]  /*100f0*/  IMAD.MOV.U32 R15, RZ, RZ, -0x1 ;  /* 0xffffffffff0f7424 */ /* 0x000fce00078e00ff */
[----:B------:R-:W-:Y:S05]  /*10100*/  WARPSYNC.COLLECTIVE R15, `(.L_x_455) ;  /* 0x000000000f0c7348 */ /* 0x000fea0003c00000 */
[----:B------:R-:W-:Y:S02]  /*10110*/  ELECT P6, UR62, PT ;  /* 0x00000000003e782f */ /* 0x000fe400038c0000 */
[----:B------:R-:W-:Y:S01]  /*10120*/  MOV R14, UR62 ;  /* 0x0000003e000e7c02 */ /* 0x000fe20008000f00 */
[----:B------:R-:W-:Y:S10]  /*10130*/  ENDCOLLECTIVE ;  /* 0x000000000000791b */ /* 0x000ff40003800000 */
.L_x_455:
[----:B------:R-:W-:Y:S05]  /*10140*/  BSYNC B0 ;  /* 0x0000000000007941 */ /* 0x000fea0003800000 */
.L_x_454:
[----:B------:R-:W-:Y:S05]  /*10150*/  BRA `(.L_x_456) ;  /* 0xfffffff800187947 */ /* 0x000fea000383ffff */
.L_x_441:
[----:B0-----:R0:W1:Y:S02]  /*10160*/  SYNCS.PHASECHK.TRANS64.TRYWAIT P0, [R7+URZ], R0 ;  /* 0x00000000070075a7 */ /* 0x001064000800017f */
[----:B-1----:R-:W-:Y:S05]  /*10170*/  @!P0 NANOSLEEP.SYNCS 0x989680 ;  /* 0x009896800000895d */ /* 0x002fea0003900000 */
[----:B------:R-:W1:Y:S02]  /*10180*/  @!P0 SYNCS.PHASECHK.TRANS64 P0, [R7+URZ], R0 ;  /* 0x00000000070085a7 */ /* 0x000e64000800007f */
[----:B-1----:R-:W-:Y:S05]  /*10190*/  @!P0 BRA `(.L_x_441) ;  /* 0xfffffffc00f08947 */ /* 0x002fea000383ffff */
[----:B------:R-:W-:Y:S05]  /*101a0*/  BRA `(.L_x_457) ;  /* 0xfffffff8005c7947 */ /* 0x000fea000383ffff */
.L_x_442:
[----:B0-----:R0:W1:Y:S02]  /*101b0*/  SYNCS.PHASECHK.TRANS64.TRYWAIT P0, [R9+URZ], R4 ;  /* 0x00000004090075a7 */ /* 0x001064000800017f */
[----:B-1----:R-:W-:Y:S05]  /*101c0*/  @!P0 NANOSLEEP.SYNCS 0x989680 ;  /* 0x009896800000895d */ /* 0x002fea0003900000 */
[----:B------:R-:W1:Y:S02]  /*101d0*/  @!P0 SYNCS.PHASECHK.TRANS64 P0, [R9+URZ], R4 ;  /* 0x00000004090085a7 */ /* 0x000e64000800007f */
[----:B-1----:R-:W-:Y:S05]  /*101e0*/  @!P0 BRA `(.L_x_442) ;  /* 0xfffffffc00f08947 */ /* 0x002fea000383ffff */
[----:B------:R-:W-:Y:S05]  /*101f0*/  BRA `(.L_x_458) ;  /* 0xfffffff8006c7947 */ /* 0x000fea000383ffff */
.L_x_443:
[----:B0-----:R0:W1:Y:S02]  /*10200*/  SYNCS.PHASECHK.TRANS64.TRYWAIT P0, [R6+URZ], R5 ;  /* 0x00000005060075a7 */ /* 0x001064000800017f */
[----:B-1----:R-:W-:Y:S05]  /*10210*/  @!P0 NANOSLEEP.SYNCS 0x989680 ;  /* 0x009896800000895d */ /* 0x002fea0003900000 */
[----:B------:R-:W1:Y:S02]  /*10220*/  @!P0 SYNCS.PHASECHK.TRANS64 P0, [R6+URZ], R5 ;  /* 0x00000005060085a7 */ /* 0x000e64000800007f */
[----:B-1----:R-:W-:Y:S05]  /*10230*/  @!P0 BRA `(.L_x_443) ;  /* 0xfffffffc00f08947 */ /* 0x002fea000383ffff */
[----:B------:R-:W-:Y:S05]  /*10240*/  BRA `(.L_x_459) ;  /* 0xfffffff8007c7947 */ /* 0x000fea000383ffff */
.L_x_444:
[----:B0-----:R0:W1:Y:S02]  /*10250*/  SYNCS.PHASECHK.TRANS64.TRYWAIT P0, [R9+URZ], R4 ;  /* 0x00000004090075a7 */ /* 0x001064000800017f */
[----:B-1----:R-:W-:Y:S05]  /*10260*/  @!P0 NANOSLEEP.SYNCS 0x989680 ;  /* 0x009896800000895d */ /* 0x002fea0003900000 */
[----:B------:R-:W1:Y:S02]  /*10270*/  @!P0 SYNCS.PHASECHK.TRANS64 P0, [R9+URZ], R4 ;  /* 0x00000004090085a7 */ /* 0x000e64000800007f */
[----:B-1----:R-:W-:Y:S05]  /*10280*/  @!P0 BRA `(.L_x_444) ;  /* 0xfffffffc00f08947 */ /* 0x002fea000383ffff */
[----:B------:R-:W-:Y:S05]  /*10290*/  BRA `(.L_x_460) ;  /* 0xfffffff8008c7947 */ /* 0x000fea000383ffff */
.L_x_445:
[----:B0-----:R0:W1:Y:S02]  /*102a0*/  SYNCS.PHASECHK.TRANS64.TRYWAIT P0, [R6+URZ], R5 ;  /* 0x00000005060075a7 */ /* 0x001064000800017f */
[----:B-1----:R-:W-:Y:S05]  /*102b0*/  @!P0 NANOSLEEP.SYNCS 0x989680 ;  /* 0x009896800000895d */ /* 0x002fea0003900000 */
[----:B------:R-:W1:Y:S02]  /*102c0*/  @!P0 SYNCS.PHASECHK.TRANS64 P0, [R6+URZ], R5 ;  /* 0x00000005060085a7 */ /* 0x000e64000800007f */
[----:B-1----:R-:W-:Y:S05]  /*102d0*/  @!P0 BRA `(.L_x_445) ;  /* 0xfffffffc00f08947 */ /* 0x002fea000383ffff */
[----:B------:R-:W-:Y:S05]  /*102e0*/  BRA `(.L_x_461) ;  /* 0xfffffff8009c7947 */ /* 0x000fea000383ffff */
.L_x_446:
[----:B0-----:R0:W1:Y:S02]  /*102f0*/  SYNCS.PHASECHK.TRANS64.TRYWAIT P0, [R9+URZ], R4 ;  /* 0x00000004090075a7 */ /* 0x001064000800017f */
[----:B-1----:R-:W-:Y:S05]  /*10300*/  @!P0 NANOSLEEP.SYNCS 0x989680 ;  /* 0x009896800000895d */ /* 0x002fea0003900000 */
[----:B------:R-:W1:Y:S02]  /*10310*/  @!P0 SYNCS.PHASECHK.TRANS64 P0, [R9+URZ], R4 ;  /* 0x00000004090085a7 */ /* 0x000e64000800007f */
[----:B-1----:R-:W-:Y:S05]  /*10320*/  @!P0 BRA `(.L_x_446) ;  /* 0xfffffffc00f08947 */ /* 0x002fea000383ffff */
[----:B------:R-:W-:Y:S05]  /*10330*/  BRA `(.L_x_462) ;  /* 0xfffffff800ac7947 */ /* 0x000fea000383ffff */
.L_x_447:
[----:B0-----:R0:W1:Y:S02]  /*10340*/  SYNCS.PHASECHK.TRANS64.TRYWAIT P0, [R6+URZ], R5 ;  /* 0x00000005060075a7 */ /* 0x001064000800017f */
[----:B-1----:R-:W-:Y:S05]  /*10350*/  @!P0 NANOSLEEP.SYNCS 0x989680 ;  /* 0x009896800000895d */ /* 0x002fea0003900000 */
[----:B------:R-:W1:Y:S02]  /*10360*/  @!P0 SYNCS.PHASECHK.TRANS64 P0, [R6+URZ], R5 ;  /* 0x00000005060085a7 */ /* 0x000e64000800007f */
[----:B-1----:R-:W-:Y:S05]  /*10370*/  @!P0 BRA `(.L_x_447) ;  /* 0xfffffffc00f08947 */ /* 0x002fea000383ffff */
[----:B------:R-:W-:Y:S05]  /*10380*/  BRA `(.L_x_463) ;  /* 0xfffffff800bc7947 */ /* 0x000fea000383ffff */
.L_x_448:
[----:B-1----:R1:W2:Y:S02]  /*10390*/  SYNCS.PHASECHK.TRANS64.TRYWAIT P0, [R9+URZ], R4 ;  /* 0x00000004090075a7 */ /* 0x0022a4000800017f */
[----:B--2---:R-:W-:Y:S05]  /*103a0*/  @!P0 NANOSLEEP.SYNCS 0x989680 ;  /* 0x009896800000895d */ /* 0x004fea0003900000 */
[----:B------:R-:W2:Y:S02]  /*103b0*/  @!P0 SYNCS.PHASECHK.TRANS64 P0, [R9+URZ], R4 ;  /* 0x00000004090085a7 */ /* 0x000ea4000800007f */
[----:B--2---:R-:W-:Y:S05]  /*103c0*/  @!P0 BRA `(.L_x_448) ;  /* 0xfffffffc00f08947 */ /* 0x004fea000383ffff */
[----:B------:R-:W-:Y:S05]  /*103d0*/  BRA `(.L_x_464) ;  /* 0xfffffff800c47947 */ /* 0x000fea000383ffff */
.L_x_465:
[----:B------:R-:W-:-:S00]  /*103e0*/  BRA `(.L_x_465) ;  /* 0xfffffffc00fc7947 */ /* 0x000fc0000383ffff */
[----:B------:R-:W-:-:S00]  /*103f0*/  NOP ;  /* 0x0000000000007918 */ /* 0x000fc00000000000 */
        /* <DEDUP_REMOVED lines=8> */
.L_x_466:


//--------------------- .nv.global.init           --------------------------
	.section	.nv.global.init,"aw",@progbits
.nv.global.init:
	.type		$str$22,@object
	.size		$str$22,($str$23 - $str$22)
$str$22:
        /*0000*/ 	.byte	0x6b, 0x5f, 0x74, 0x69, 0x6c, 0x65, 0x5f, 0x63, 0x6f, 0x75, 0x6e, 0x74, 0x20, 0x3e, 0x3d, 0x20
        /*0010*/ 	.byte	0x31, 0x00
	.type		$str$23,@object
	.size		$str$23,(__unnamed_1 - $str$23)
$str$23:
        /*0012*/ 	.byte	0x2f, 0x74, 0x6d, 0x70, 0x2f, 0x63, 0x75, 0x74, 0x6c, 0x61, 0x73, 0x73, 0x5f, 0x73, 0x77, 0x65
        /*0022*/ 	.byte	0x65, 0x70, 0x5f, 0x73, 0x72, 0x63, 0x2f, 0x69, 0x6e, 0x63, 0x6c, 0x75, 0x64, 0x65, 0x2f, 0x63
        /*0032*/ 	.byte	0x75, 0x74, 0x6c, 0x61, 0x73, 0x73, 0x2f, 0x67, 0x65, 0x6d, 0x6d, 0x2f, 0x63, 0x6f, 0x6c, 0x6c
        /*0042*/ 	.byte	0x65, 0x63, 0x74, 0x69, 0x76, 0x65, 0x2f, 0x73, 0x6d, 0x39, 0x30, 0x5f, 0x6d, 0x6d, 0x61, 0x5f
        /*0052*/ 	.byte	0x74, 0x6d, 0x61, 0x5f, 0x67, 0x6d, 0x6d, 0x61, 0x5f, 0x73, 0x73, 0x5f, 0x77, 0x61, 0x72, 0x70
        /*0062*/ 	.byte	0x73, 0x70, 0x65, 0x63, 0x69, 0x61, 0x6c, 0x69, 0x7a, 0x65, 0x64, 0x2e, 0x68, 0x70, 0x70, 0x00
	.type		__unnamed_1,@object
	.size		__unnamed_1,(.L_0 - __unnamed_1)
__unnamed_1:
        /*0072*/ 	.byte	0x76, 0x6f, 0x69, 0x64, 0x20, 0x63, 0x75, 0x74, 0x6c, 0x61, 0x73, 0x73, 0x3a, 0x3a, 0x67, 0x65
        /* <DEDUP_REMOVED lines=180> */
        /*0bc2*/ 	.byte	0x6e, 0x74, 0x69, 0x74, 0x79, 0x5d, 0x00
.L_0:


//--------------------- .nv.shared._ZN7cutlass13device_kernelINS_4gemm6kernel13GemmUniversalIN4cute5tupleIJiiiiEEENS1_10collective13CollectiveMmaINS1_34MainloopSm90TmaGmmaWarpSpecializedILi9ENS5_IJNS4_1CILi2EEENSA_ILi1EEESC_EEENS1_35KernelTmaWarpSpecializedCooperativeEEENS5_IJNSA_ILi192EEESG_NSA_ILi32EEEEEENS_6half_tENS5_IJlSC_lEEESJ_SK_NS4_8TiledMMAINS4_8MMA_AtomIJNS4_4SM904GMMA26MMA_64x192x16_F32F16F16_SSILNSO_5MajorE0ELSQ_0ELNSO_7ScaleInE1ELSR_1EEEEEENS4_6LayoutISD_NS5_IJSC_NSA_ILi0EEESV_EEEEENS5_IJNS4_10UnderscoreESY_SY_EEEEENS4_13SM90_TMA_LOADENS4_14ComposedLayoutINS4_7SwizzleILi2ELi4ELi3EEENS4_18smem_ptr_flag_bitsILi16EEENSU_INS5_IJNSA_ILi8EEESH_EEENS5_IJSH_SC_EEEEEEEvNS4_8identityENS4_23SM90_TMA_LOAD_MULTICASTES1B_vS1C_EENS_8epilogue10collective6detail29Sm90TmaWarpSpecializedAdapterINS1G_15DefaultEpilogueISJ_SK_SK_NS1F_6thread17LinearCombinationISJ_Li1EffLNS1K_9ScaleType4KindE0ELNS_15FloatRoundStyleE2ESJ_EENS1_15EpilogueDefaultEEEEEvvEEEEvNT_6ParamsE --------------------------
	.section	.nv.shared._ZN7cutlass13device_kernelINS_4gemm6kernel13GemmUniversalIN4cute5tupleIJiiiiEEENS1_10collective13CollectiveMmaINS1_34MainloopSm90TmaGmmaWarpSpecializedILi9ENS5_IJNS4_1CILi2EEENSA_ILi1EEESC_EEENS1_35KernelTmaWarpSpecializedCooperativeEEENS5_IJNSA_ILi192EEESG_NSA_ILi32EEEEEENS_6half_tENS5_IJlSC_lEEESJ_SK_NS4_8TiledMMAINS4_8MMA_AtomIJNS4_4SM904GMMA26MMA_64x192x16_F32F16F16_SSILNSO_5MajorE0ELSQ_0ELNSO_7ScaleInE1ELSR_1EEEEEENS4_6LayoutISD_NS5_IJSC_NSA_ILi0EEESV_EEEEENS5_IJNS4_10UnderscoreESY_SY_EEEEENS4_13SM90_TMA_LOADENS4_14ComposedLayoutINS4_7SwizzleILi2ELi4ELi3EEENS4_18smem_ptr_flag_bitsILi16EEENSU_INS5_IJNSA_ILi8EEESH_EEENS5_IJSH_SC_EEEEEEEvNS4_8identityENS4_23SM90_TMA_LOAD_MULTICASTES1B_vS1C_EENS_8epilogue10collective6detail29Sm90TmaWarpSpecializedAdapterINS1G_15DefaultEpilogueISJ_SK_SK_NS1F_6thread17LinearCombinationISJ_Li1EffLNS1K_9ScaleType4KindE0ELNS_15FloatRoundStyleE2ESJ_EENS1_15EpilogueDefaultEEEEEvvEEEEvNT_6ParamsE,"aw",@nobits
	.sectionflags	@""
	.align	16
	.zero		1024


//--------------------- .nv.shared.reserved.0     --------------------------
	.section	.nv.shared.reserved.0,"aw",@nobits
	.weak		__nv_reservedSMEM_offset_0_alias
	.size		__nv_reservedSMEM_offset_0_alias, 0, 0
	.other		__nv_reservedSMEM_offset_0_alias,@"STO_CUDA_RESERVED_SHARED STV_DEFAULT"
__nv_reservedSMEM_offset_0_alias:
	.zero		0


//--------------------- .nv.global                --------------------------
	.section	.nv.global,"aw",@nobits
.nv.global:
	.type		_ZN40_INTERNAL_fea435e5_4_k_cu_ac33fc8c_116014cute1_E,@object
	.size		_ZN40_INTERNAL_fea435e5_4_k_cu_ac33fc8c_116014cute1_E,(_ZN40_INTERNAL_fea435e5_4_k_cu_ac33fc8c_116014cuda3std3__45__cpo6cbeginE - _ZN40_INTERNAL_fea435e5_4_k_cu_ac33fc8c_116014cute1_E)
_ZN40_INTERNAL_fea435e5_4_k_cu_ac33fc8c_116014cute1_E:
	.zero		1
	.type		_ZN40_INTERNAL_fea435e5_4_k_cu_ac33fc8c_116014cuda3std3__45__cpo6cbeginE,@object
	.size		_ZN40_INTERNAL_fea435e5_4_k_cu_ac33fc8c_116014cuda3std3__45__cpo6cbeginE,(_ZN40_INTERNAL_fea435e5_4_k_cu_ac33fc8c_116014cuda3std3__48in_placeE - _ZN40_INTERNAL_fea435e5_4_k_cu_ac33fc8c_116014cuda3std3__45__cpo6cbeginE)
_ZN40_INTERNAL_fea435e5_4_k_cu_ac33fc8c_116014cuda3std3__45__cpo6cbeginE:
	.zero		1
	.type		_ZN40_INTERNAL_fea435e5_4_k_cu_ac33fc8c_116014cuda3std3__48in_placeE,@object
	.size		_ZN40_INTERNAL_fea435e5_4_k_cu_ac33fc8c_116014cuda3std3__48in_placeE,(_ZN40_INTERNAL_fea435e5_4_k_cu_ac33fc8c_116014cuda3std6ranges3__45__cpo9iter_moveE - _ZN40_INTERNAL_fea435e5_4_k_cu_ac33fc8c_116014cuda3std3__48in_placeE)
_ZN40_INTERNAL_fea435e5_4_k_cu_ac33fc8c_116014cuda3std3__48in_placeE:
	.zero		1
	.type		_ZN40_INTERNAL_fea435e5_4_k_cu_ac33fc8c_116014cuda3std6ranges3__45__cpo9iter_moveE,@object
	.size		_ZN40_INTERNAL_fea435e5_4_k_cu_ac33fc8c_116014cuda3std6ranges3__45__cpo9iter_moveE,(_ZN40_INTERNAL_fea435e5_4_k_cu_ac33fc8c_116014cuda3std3__45__cpo5beginE - _ZN40_INTERNAL_fea435e5_4_k_cu_ac33fc8c_116014cuda3std6ranges3__45__cpo9iter_moveE)
_ZN40_INTERNAL_fea435e5_4_k_cu_ac33fc8c_116014cuda3std6ranges3__45__cpo9iter_moveE:
	.zero		1
	.type		_ZN40_INTERNAL_fea435e5_4_k_cu_ac33fc8c_116014cuda3std3__45__cpo5beginE,@object
	.size		_ZN40_INTERNAL_fea435e5_4_k_cu_ac33fc8c_116014cuda3std3__45__cpo5beginE,(_ZN40_INTERNAL_fea435e5_4_k_cu_ac33fc8c_116014cuda3std3__442_GLOBAL__N__fea435e5_4_k_cu_ac33fc8c_116016ignoreE - _ZN40_INTERNAL_fea435e5_4_k_cu_ac33fc8c_116014cuda3std3__45__cpo5beginE)
_ZN40_INTERNAL_fea435e5_4_k_cu_ac33fc8c_116014cuda3std3__45__cpo5beginE:
	.zero		1
	.type		_ZN40_INTERNAL_fea435e5_4_k_cu_ac33fc8c_116014cuda3std3__442_GLOBAL__N__fea435e5_4_k_cu_ac33fc8c_116016ignoreE,@object
	.size		_ZN40_INTERNAL_fea435e5_4_k_cu_ac33fc8c_116014cuda3std3__442_GLOBAL__N__fea435e5_4_k_cu_ac33fc8c_116016ignoreE,(_ZN40_INTERNAL_fea435e5_4_k_cu_ac33fc8c_116014cute7productE - _ZN40_INTERNAL_fea435e5_4_k_cu_ac33fc8c_116014cuda3std3__442_GLOBAL__N__fea435e5_4_k_cu_ac33fc8c_116016ignoreE)
_ZN40_INTERNAL_fea435e5_4_k_cu_ac33fc8c_116014cuda3std3__442_GLOBAL__N__fea435e5_4_k_cu_ac33fc8c_116016ignoreE:
	.zero		1
	.type		_ZN40_INTERNAL_fea435e5_4_k_cu_ac33fc8c_116014cute7productE,@object
	.size		_ZN40_INTERNAL_fea435e5_4_k_cu_ac33fc8c_116014cute7productE,(_ZN40_INTERNAL_fea435e5_4_k_cu_ac33fc8c_116014cuda3std3__45__cpo3endE - _ZN40_INTERNAL_fea435e5_4_k_cu_ac33fc8c_116014cute7productE)
_ZN40_INTERNAL_fea435e5_4_k_cu_ac33fc8c_116014cute7productE:
	.zero		1
	.type		_ZN40_INTERNAL_fea435e5_4_k_cu_ac33fc8c_116014cuda3std3__45__cpo3endE,@object
	.size		_ZN40_INTERNAL_fea435e5_4_k_cu_ac33fc8c_116014cuda3std3__45__cpo3endE,(_ZN40_INTERNAL_fea435e5_4_k_cu_ac33fc8c_116014cuda3std3__419piecewise_constructE - _ZN40_INTERNAL_fea435e5_4_k_cu_ac33fc8c_116014cuda3std3__45__cpo3endE)
_ZN40_INTERNAL_fea435e5_4_k_cu_ac33fc8c_116014cuda3std3__45__cpo3endE:
	.zero		1
	.type		_ZN40_INTERNAL_fea435e5_4_k_cu_ac33fc8c_116014cuda3std3__419piecewise_constructE,@object
	.size		_ZN40_INTERNAL_fea435e5_4_k_cu_ac33fc8c_116014cuda3std3__419piecewise_constructE,(_ZN40_INTERNAL_fea435e5_4_k_cu_ac33fc8c_116014cuda3std3__45__cpo4cendE - _ZN40_INTERNAL_fea435e5_4_k_cu_ac33fc8c_116014cuda3std3__419piecewise_constructE)
_ZN40_INTERNAL_fea435e5_4_k_cu_ac33fc8c_116014cuda3std3__419piecewise_constructE:
	.zero		1
	.type		_ZN40_INTERNAL_fea435e5_4_k_cu_ac33fc8c_116014cuda3std3__45__cpo4cendE,@object
	.size		_ZN40_INTERNAL_fea435e5_4_k_cu_ac33fc8c_116014cuda3std3__45__cpo4cendE,(_ZN40_INTERNAL_fea435e5_4_k_cu_ac33fc8c_116014cuda3std6ranges3__45__cpo4swapE - _ZN40_INTERNAL_fea435e5_4_k_cu_ac33fc8c_116014cuda3std3__45__cpo4cendE)
_ZN40_INTERNAL_fea435e5_4_k_cu_ac33fc8c_116014cuda3std3__45__cpo4cendE:
	.zero		1
	.type		_ZN40_INTERNAL_fea435e5_4_k_cu_ac33fc8c_116014cuda3std6ranges3__45__cpo4swapE,@object
	.size		_ZN40_INTERNAL_fea435e5_4_k_cu_ac33fc8c_116014cuda3std6ranges3__45__cpo4swapE,(.L_8 - _ZN40_INTERNAL_fea435e5_4_k_cu_ac33fc8c_116014cuda3std6ranges3__45__cpo4swapE)
_ZN40_INTERNAL_fea435e5_4_k_cu_ac33fc8c_116014cuda3std6ranges3__45__cpo4swapE:
	.zero		1
.L_8:


//--------------------- .nv.constant0._ZN7cutlass13device_kernelINS_4gemm6kernel13GemmUniversalIN4cute5tupleIJiiiiEEENS1_10collective13CollectiveMmaINS1_34MainloopSm90TmaGmmaWarpSpecializedILi9ENS5_IJNS4_1CILi2EEENSA_ILi1EEESC_EEENS1_35KernelTmaWarpSpecializedCooperativeEEENS5_IJNSA_ILi192EEESG_NSA_ILi32EEEEEENS_6half_tENS5_IJlSC_lEEESJ_SK_NS4_8TiledMMAINS4_8MMA_AtomIJNS4_4SM904GMMA26MMA_64x192x16_F32F16F16_SSILNSO_5MajorE0ELSQ_0ELNSO_7ScaleInE1ELSR_1EEEEEENS4_6LayoutISD_NS5_IJSC_NSA_ILi0EEESV_EEEEENS5_IJNS4_10UnderscoreESY_SY_EEEEENS4_13SM90_TMA_LOADENS4_14ComposedLayoutINS4_7SwizzleILi2ELi4ELi3EEENS4_18smem_ptr_flag_bitsILi16EEENSU_INS5_IJNSA_ILi8EEESH_EEENS5_IJSH_SC_EEEEEEEvNS4_8identityENS4_23SM90_TMA_LOAD_MULTICASTES1B_vS1C_EENS_8epilogue10collective6detail29Sm90TmaWarpSpecializedAdapterINS1G_15DefaultEpilogueISJ_SK_SK_NS1F_6thread17LinearCombinationISJ_Li1EffLNS1K_9ScaleType4KindE0ELNS_15FloatRoundStyleE2ESJ_EENS1_15EpilogueDefaultEEEEEvvEEEEvNT_6ParamsE --------------------------
	.section	.nv.constant0._ZN7cutlass13device_kernelINS_4gemm6kernel13GemmUniversalIN4cute5tupleIJiiiiEEENS1_10collective13CollectiveMmaINS1_34MainloopSm90TmaGmmaWarpSpecializedILi9ENS5_IJNS4_1CILi2EEENSA_ILi1EEESC_EEENS1_35KernelTmaWarpSpecializedCooperativeEEENS5_IJNSA_ILi192EEESG_NSA_ILi32EEEEEENS_6half_tENS5_IJlSC_lEEESJ_SK_NS4_8TiledMMAINS4_8MMA_AtomIJNS4_4SM904GMMA26MMA_64x192x16_F32F16F16_SSILNSO_5MajorE0ELSQ_0ELNSO_7ScaleInE1ELSR_1EEEEEENS4_6LayoutISD_NS5_IJSC_NSA_ILi0EEESV_EEEEENS5_IJNS4_10UnderscoreESY_SY_EEEEENS4_13SM90_TMA_LOADENS4_14ComposedLayoutINS4_7SwizzleILi2ELi4ELi3EEENS4_18smem_ptr_flag_bitsILi16EEENSU_INS5_IJNSA_ILi8EEESH_EEENS5_IJSH_SC_EEEEEEEvNS4_8identityENS4_23SM90_TMA_LOAD_MULTICASTES1B_vS1C_EENS_8epilogue10collective6detail29Sm90TmaWarpSpecializedAdapterINS1G_15DefaultEpilogueISJ_SK_SK_NS1F_6thread17LinearCombinationISJ_Li1EffLNS1K_9ScaleType4KindE0ELNS_15FloatRoundStyleE2ESJ_EENS1_15EpilogueDefaultEEEEEvvEEEEvNT_6ParamsE,"a",@progbits
	.sectionflags	@""
	.align	4
.nv.constant0._ZN7cutlass13device_kernelINS_4gemm6kernel13GemmUniversalIN4cute5tupleIJiiiiEEENS1_10collective13CollectiveMmaINS1_34MainloopSm90TmaGmmaWarpSpecializedILi9ENS5_IJNS4_1CILi2EEENSA_ILi1EEESC_EEENS1_35KernelTmaWarpSpecializedCooperativeEEENS5_IJNSA_ILi192EEESG_NSA_ILi32EEEEEENS_6half_tENS5_IJlSC_lEEESJ_SK_NS4_8TiledMMAINS4_8MMA_AtomIJNS4_4SM904GMMA26MMA_64x192x16_F32F16F16_SSILNSO_5MajorE0ELSQ_0ELNSO_7ScaleInE1ELSR_1EEEEEENS4_6LayoutISD_NS5_IJSC_NSA_ILi0EEESV_EEEEENS5_IJNS4_10UnderscoreESY_SY_EEEEENS4_13SM90_TMA_LOADENS4_14ComposedLayoutINS4_7SwizzleILi2ELi4ELi3EEENS4_18smem_ptr_flag_bitsILi16EEENSU_INS5_IJNSA_ILi8EEESH_EEENS5_IJSH_SC_EEEEEEEvNS4_8identityENS4_23SM90_TMA_LOAD_MULTICASTES1B_vS1C_EENS_8epilogue10collective6detail29Sm90TmaWarpSpecializedAdapterINS1G_15DefaultEpilogueISJ_SK_SK_NS1F_6thread17LinearCombinationISJ_Li1EffLNS1K_9ScaleType4KindE0ELNS_15FloatRoundStyleE2ESJ_EENS1_15EpilogueDefaultEEEEEvvEEEEvNT_6ParamsE:
	.zero		1664


//--------------------- SYMBOLS --------------------------

	.type		.nv.reservedSmem.offset0,@object
	.size		.nv.reservedSmem.offset0,0x4
	.type		__assertfail,@function
